//
// Generated by NVIDIA NVVM Compiler
//
// Compiler Build ID: CL-36424714
// Cuda compilation tools, release 13.0, V13.0.88
// Based on NVVM 20.0.0
//

.version 9.0
.target sm_100
.address_size 64

	// .globl	bandpass_batch_from_hp_f32

.visible .entry bandpass_batch_from_hp_f32(
	.param .u64 .ptr .align 1 bandpass_batch_from_hp_f32_param_0,
	.param .u32 bandpass_batch_from_hp_f32_param_1,
	.param .u32 bandpass_batch_from_hp_f32_param_2,
	.param .u64 .ptr .align 1 bandpass_batch_from_hp_f32_param_3,
	.param .u64 .ptr .align 1 bandpass_batch_from_hp_f32_param_4,
	.param .u64 .ptr .align 1 bandpass_batch_from_hp_f32_param_5,
	.param .u64 .ptr .align 1 bandpass_batch_from_hp_f32_param_6,
	.param .u32 bandpass_batch_from_hp_f32_param_7,
	.param .u64 .ptr .align 1 bandpass_batch_from_hp_f32_param_8,
	.param .u64 .ptr .align 1 bandpass_batch_from_hp_f32_param_9,
	.param .u64 .ptr .align 1 bandpass_batch_from_hp_f32_param_10,
	.param .u64 .ptr .align 1 bandpass_batch_from_hp_f32_param_11
)
{
	.reg .pred 	%p<98>;
	.reg .b32 	%r<158>;
	.reg .b32 	%f<125>;
	.reg .b64 	%rd<122>;
	.reg .b64 	%fd<238>;

	ld.param.u64 	%rd41, [bandpass_batch_from_hp_f32_param_0];
	ld.param.u32 	%r77, [bandpass_batch_from_hp_f32_param_2];
	ld.param.u64 	%rd35, [bandpass_batch_from_hp_f32_param_4];
	ld.param.u64 	%rd36, [bandpass_batch_from_hp_f32_param_5];
	ld.param.u64 	%rd37, [bandpass_batch_from_hp_f32_param_6];
	ld.param.u32 	%r78, [bandpass_batch_from_hp_f32_param_7];
	ld.param.u64 	%rd42, [bandpass_batch_from_hp_f32_param_8];
	ld.param.u64 	%rd38, [bandpass_batch_from_hp_f32_param_9];
	ld.param.u64 	%rd39, [bandpass_batch_from_hp_f32_param_10];
	ld.param.u64 	%rd40, [bandpass_batch_from_hp_f32_param_11];
	cvta.to.global.u64 	%rd1, %rd42;
	cvta.to.global.u64 	%rd2, %rd41;
	mov.u32 	%r79, %ctaid.x;
	mov.u32 	%r1, %ntid.x;
	mov.u32 	%r80, %tid.x;
	mad.lo.s32 	%r134, %r79, %r1, %r80;
	setp.ge.s32 	%p2, %r134, %r78;
	@%p2 bra 	$L__BB0_94;
	cvt.s64.s32 	%rd3, %r77;
	add.s32 	%r3, %r77, -2;
	add.s32 	%r4, %r77, -3;
	add.s32 	%r81, %r77, 6;
	and.b32  	%r82, %r81, 7;
	add.s32 	%r5, %r82, -1;
	and.b32  	%r6, %r77, 3;
	add.s32 	%r7, %r77, -1;
	and.b32  	%r8, %r77, 7;
	and.b32  	%r9, %r81, 3;
	and.b32  	%r10, %r77, 1;
	and.b32  	%r11, %r77, 2147483640;
	mov.u32 	%r83, %nctaid.x;
	mul.lo.s32 	%r12, %r1, %r83;
	cvta.to.global.u64 	%rd4, %rd35;
	cvta.to.global.u64 	%rd5, %rd36;
	cvta.to.global.u64 	%rd6, %rd37;
	cvta.to.global.u64 	%rd7, %rd38;
	cvta.to.global.u64 	%rd8, %rd40;
	cvta.to.global.u64 	%rd9, %rd39;
$L__BB0_2:
	ld.param.u64 	%rd119, [bandpass_batch_from_hp_f32_param_3];
	ld.param.u32 	%r133, [bandpass_batch_from_hp_f32_param_1];
	cvt.s64.s32 	%rd10, %r134;
	cvta.to.global.u64 	%rd43, %rd119;
	mul.wide.s32 	%rd44, %r134, 4;
	add.s64 	%rd45, %rd43, %rd44;
	ld.global.nc.u32 	%r84, [%rd45];
	cvt.u64.u32 	%rd11, %r84;
	setp.lt.s32 	%p3, %r84, 0;
	setp.ge.s32 	%p4, %r84, %r133;
	or.pred  	%p5, %p3, %p4;
	@%p5 bra 	$L__BB0_93;
	setp.lt.s32 	%p6, %r77, 1;
	mul.lo.s64 	%rd46, %rd11, %rd3;
	shl.b64 	%rd47, %rd46, 2;
	add.s64 	%rd12, %rd2, %rd47;
	mul.lo.s64 	%rd13, %rd10, %rd3;
	mov.b32 	%r136, 2;
	@%p6 bra 	$L__BB0_8;
	mov.b32 	%r135, 0;
$L__BB0_5:
	mul.wide.u32 	%rd48, %r135, 4;
	add.s64 	%rd49, %rd12, %rd48;
	ld.global.nc.f32 	%f18, [%rd49];
	abs.f32 	%f19, %f18;
	setp.ne.f32 	%p7, %f19, 0f7F800000;
	@%p7 bra 	$L__BB0_7;
	add.s32 	%r135, %r135, 1;
	setp.eq.s32 	%p8, %r135, %r77;
	@%p8 bra 	$L__BB0_8;
	bra.uni 	$L__BB0_5;
$L__BB0_7:
	max.s32 	%r136, %r135, 2;
$L__BB0_8:
	shl.b64 	%rd50, %rd13, 2;
	add.s64 	%rd14, %rd1, %rd50;
	shl.b64 	%rd51, %rd10, 2;
	add.s64 	%rd52, %rd4, %rd51;
	ld.global.nc.f32 	%f20, [%rd52];
	cvt.f64.f32 	%fd62, %f20;
	add.s64 	%rd53, %rd5, %rd51;
	ld.global.nc.f32 	%f21, [%rd53];
	cvt.f64.f32 	%fd63, %f21;
	mov.f64 	%fd64, 0d3FF0000000000000;
	sub.f64 	%fd65, %fd64, %fd62;
	mul.f64 	%fd1, %fd65, 0d3FE0000000000000;
	add.f64 	%fd66, %fd62, 0d3FF0000000000000;
	mul.f64 	%fd2, %fd66, %fd63;
	neg.f64 	%fd3, %fd62;
	@%p6 bra 	$L__BB0_23;
	setp.eq.s32 	%p10, %r77, 1;
	ld.global.nc.f32 	%f1, [%rd12];
	st.global.f32 	[%rd14], %f1;
	@%p10 bra 	$L__BB0_23;
	setp.lt.u32 	%p11, %r77, 3;
	ld.global.nc.f32 	%f2, [%rd12+4];
	st.global.f32 	[%rd14+4], %f2;
	@%p11 bra 	$L__BB0_23;
	setp.lt.u32 	%p12, %r4, 7;
	cvt.f64.f32 	%fd225, %f1;
	cvt.f64.f32 	%fd224, %f2;
	mov.b32 	%r140, 2;
	@%p12 bra 	$L__BB0_15;
	and.b32  	%r90, %r3, -8;
	neg.s32 	%r138, %r90;
	shl.b64 	%rd54, %rd3, 2;
	mad.lo.s64 	%rd55, %rd54, %rd11, %rd2;
	add.s64 	%rd121, %rd55, 20;
	mad.lo.s64 	%rd56, %rd54, %rd10, %rd1;
	add.s64 	%rd120, %rd56, 20;
	mov.b32 	%r137, 0;
$L__BB0_13:
	.pragma "nounroll";
	ld.global.nc.f32 	%f22, [%rd121+-12];
	cvt.f64.f32 	%fd67, %f22;
	ld.global.nc.f32 	%f23, [%rd121+-20];
	cvt.f64.f32 	%fd68, %f23;
	sub.f64 	%fd69, %fd67, %fd68;
	mul.f64 	%fd70, %fd1, %fd69;
	fma.rn.f64 	%fd71, %fd2, %fd224, %fd70;
	fma.rn.f64 	%fd72, %fd3, %fd225, %fd71;
	cvt.rn.f32.f64 	%f24, %fd72;
	st.global.f32 	[%rd120+-12], %f24;
	ld.global.nc.f32 	%f25, [%rd121+-8];
	cvt.f64.f32 	%fd73, %f25;
	ld.global.nc.f32 	%f26, [%rd121+-16];
	cvt.f64.f32 	%fd74, %f26;
	sub.f64 	%fd75, %fd73, %fd74;
	mul.f64 	%fd76, %fd1, %fd75;
	fma.rn.f64 	%fd77, %fd2, %fd72, %fd76;
	fma.rn.f64 	%fd78, %fd3, %fd224, %fd77;
	cvt.rn.f32.f64 	%f27, %fd78;
	st.global.f32 	[%rd120+-8], %f27;
	ld.global.nc.f32 	%f28, [%rd121+-4];
	cvt.f64.f32 	%fd79, %f28;
	sub.f64 	%fd80, %fd79, %fd67;
	mul.f64 	%fd81, %fd1, %fd80;
	fma.rn.f64 	%fd82, %fd2, %fd78, %fd81;
	fma.rn.f64 	%fd83, %fd3, %fd72, %fd82;
	cvt.rn.f32.f64 	%f29, %fd83;
	st.global.f32 	[%rd120+-4], %f29;
	ld.global.nc.f32 	%f30, [%rd121];
	cvt.f64.f32 	%fd84, %f30;
	sub.f64 	%fd85, %fd84, %fd73;
	mul.f64 	%fd86, %fd1, %fd85;
	fma.rn.f64 	%fd87, %fd2, %fd83, %fd86;
	fma.rn.f64 	%fd88, %fd3, %fd78, %fd87;
	cvt.rn.f32.f64 	%f31, %fd88;
	st.global.f32 	[%rd120], %f31;
	ld.global.nc.f32 	%f32, [%rd121+4];
	cvt.f64.f32 	%fd89, %f32;
	sub.f64 	%fd90, %fd89, %fd79;
	mul.f64 	%fd91, %fd1, %fd90;
	fma.rn.f64 	%fd92, %fd2, %fd88, %fd91;
	fma.rn.f64 	%fd93, %fd3, %fd83, %fd92;
	cvt.rn.f32.f64 	%f33, %fd93;
	st.global.f32 	[%rd120+4], %f33;
	ld.global.nc.f32 	%f34, [%rd121+8];
	cvt.f64.f32 	%fd94, %f34;
	sub.f64 	%fd95, %fd94, %fd84;
	mul.f64 	%fd96, %fd1, %fd95;
	fma.rn.f64 	%fd97, %fd2, %fd93, %fd96;
	fma.rn.f64 	%fd98, %fd3, %fd88, %fd97;
	cvt.rn.f32.f64 	%f35, %fd98;
	st.global.f32 	[%rd120+8], %f35;
	ld.global.nc.f32 	%f36, [%rd121+12];
	cvt.f64.f32 	%fd99, %f36;
	sub.f64 	%fd100, %fd99, %fd89;
	mul.f64 	%fd101, %fd1, %fd100;
	fma.rn.f64 	%fd102, %fd2, %fd98, %fd101;
	fma.rn.f64 	%fd225, %fd3, %fd93, %fd102;
	cvt.rn.f32.f64 	%f37, %fd225;
	st.global.f32 	[%rd120+12], %f37;
	ld.global.nc.f32 	%f38, [%rd121+16];
	cvt.f64.f32 	%fd103, %f38;
	sub.f64 	%fd104, %fd103, %fd94;
	mul.f64 	%fd105, %fd1, %fd104;
	fma.rn.f64 	%fd106, %fd2, %fd225, %fd105;
	fma.rn.f64 	%fd224, %fd3, %fd98, %fd106;
	cvt.rn.f32.f64 	%f39, %fd224;
	st.global.f32 	[%rd120+16], %f39;
	add.s32 	%r138, %r138, 8;
	add.s32 	%r137, %r137, 8;
	add.s64 	%rd121, %rd121, 32;
	add.s64 	%rd120, %rd120, 32;
	setp.ne.s32 	%p13, %r138, 0;
	@%p13 bra 	$L__BB0_13;
	add.s32 	%r140, %r137, 2;
$L__BB0_15:
	and.b32  	%r91, %r3, 7;
	setp.eq.s32 	%p14, %r91, 0;
	@%p14 bra 	$L__BB0_23;
	setp.lt.u32 	%p15, %r5, 3;
	@%p15 bra 	$L__BB0_18;
	mul.wide.u32 	%rd57, %r140, 4;
	add.s64 	%rd58, %rd12, %rd57;
	ld.global.nc.f32 	%f40, [%rd58];
	cvt.f64.f32 	%fd107, %f40;
	mul.wide.s32 	%rd59, %r140, 4;
	add.s64 	%rd60, %rd12, %rd59;
	ld.global.nc.f32 	%f41, [%rd60+-8];
	cvt.f64.f32 	%fd108, %f41;
	sub.f64 	%fd109, %fd107, %fd108;
	mul.f64 	%fd110, %fd1, %fd109;
	fma.rn.f64 	%fd111, %fd2, %fd224, %fd110;
	fma.rn.f64 	%fd112, %fd3, %fd225, %fd111;
	cvt.rn.f32.f64 	%f42, %fd112;
	add.s64 	%rd61, %rd14, %rd57;
	st.global.f32 	[%rd61], %f42;
	add.s32 	%r92, %r140, 1;
	mul.wide.u32 	%rd62, %r92, 4;
	add.s64 	%rd63, %rd12, %rd62;
	ld.global.nc.f32 	%f43, [%rd63];
	cvt.f64.f32 	%fd113, %f43;
	ld.global.nc.f32 	%f44, [%rd60+-4];
	cvt.f64.f32 	%fd114, %f44;
	sub.f64 	%fd115, %fd113, %fd114;
	mul.f64 	%fd116, %fd1, %fd115;
	fma.rn.f64 	%fd117, %fd2, %fd112, %fd116;
	fma.rn.f64 	%fd118, %fd3, %fd224, %fd117;
	cvt.rn.f32.f64 	%f45, %fd118;
	add.s64 	%rd64, %rd14, %rd62;
	st.global.f32 	[%rd64], %f45;
	ld.global.nc.f32 	%f46, [%rd58+8];
	cvt.f64.f32 	%fd119, %f46;
	sub.f64 	%fd120, %fd119, %fd107;
	mul.f64 	%fd121, %fd1, %fd120;
	fma.rn.f64 	%fd122, %fd2, %fd118, %fd121;
	fma.rn.f64 	%fd225, %fd3, %fd112, %fd122;
	cvt.rn.f32.f64 	%f47, %fd225;
	st.global.f32 	[%rd61+8], %f47;
	ld.global.nc.f32 	%f48, [%rd58+12];
	cvt.f64.f32 	%fd123, %f48;
	ld.global.nc.f32 	%f49, [%rd60+4];
	cvt.f64.f32 	%fd124, %f49;
	sub.f64 	%fd125, %fd123, %fd124;
	mul.f64 	%fd126, %fd1, %fd125;
	fma.rn.f64 	%fd127, %fd2, %fd225, %fd126;
	fma.rn.f64 	%fd224, %fd3, %fd118, %fd127;
	cvt.rn.f32.f64 	%f50, %fd224;
	st.global.f32 	[%rd61+12], %f50;
	add.s32 	%r140, %r140, 4;
$L__BB0_18:
	setp.eq.s32 	%p16, %r9, 0;
	@%p16 bra 	$L__BB0_23;
	setp.eq.s32 	%p17, %r6, 3;
	@%p17 bra 	$L__BB0_21;
	mul.wide.u32 	%rd65, %r140, 4;
	add.s64 	%rd66, %rd12, %rd65;
	ld.global.nc.f32 	%f51, [%rd66];
	cvt.f64.f32 	%fd128, %f51;
	mul.wide.s32 	%rd67, %r140, 4;
	add.s64 	%rd68, %rd12, %rd67;
	ld.global.nc.f32 	%f52, [%rd68+-8];
	cvt.f64.f32 	%fd129, %f52;
	sub.f64 	%fd130, %fd128, %fd129;
	mul.f64 	%fd131, %fd1, %fd130;
	fma.rn.f64 	%fd132, %fd2, %fd224, %fd131;
	fma.rn.f64 	%fd225, %fd3, %fd225, %fd132;
	cvt.rn.f32.f64 	%f53, %fd225;
	add.s64 	%rd69, %rd14, %rd65;
	st.global.f32 	[%rd69], %f53;
	ld.global.nc.f32 	%f54, [%rd66+4];
	cvt.f64.f32 	%fd133, %f54;
	ld.global.nc.f32 	%f55, [%rd68+-4];
	cvt.f64.f32 	%fd134, %f55;
	sub.f64 	%fd135, %fd133, %fd134;
	mul.f64 	%fd136, %fd1, %fd135;
	fma.rn.f64 	%fd137, %fd2, %fd225, %fd136;
	fma.rn.f64 	%fd224, %fd3, %fd224, %fd137;
	cvt.rn.f32.f64 	%f56, %fd224;
	st.global.f32 	[%rd69+4], %f56;
	add.s32 	%r140, %r140, 2;
$L__BB0_21:
	setp.eq.s32 	%p18, %r10, 0;
	@%p18 bra 	$L__BB0_23;
	mul.wide.u32 	%rd70, %r140, 4;
	add.s64 	%rd71, %rd12, %rd70;
	ld.global.nc.f32 	%f57, [%rd71];
	cvt.f64.f32 	%fd138, %f57;
	mul.wide.s32 	%rd72, %r140, 4;
	add.s64 	%rd73, %rd12, %rd72;
	ld.global.nc.f32 	%f58, [%rd73+-8];
	cvt.f64.f32 	%fd139, %f58;
	sub.f64 	%fd140, %fd138, %fd139;
	mul.f64 	%fd141, %fd1, %fd140;
	fma.rn.f64 	%fd142, %fd2, %fd224, %fd141;
	fma.rn.f64 	%fd143, %fd3, %fd225, %fd142;
	cvt.rn.f32.f64 	%f59, %fd143;
	add.s64 	%rd74, %rd14, %rd70;
	st.global.f32 	[%rd74], %f59;
$L__BB0_23:
	mul.lo.s64 	%rd75, %rd10, %rd3;
	shl.b64 	%rd76, %rd75, 2;
	add.s64 	%rd21, %rd7, %rd76;
	add.s64 	%rd22, %rd9, %rd76;
	add.s64 	%rd23, %rd8, %rd76;
	min.s32 	%r29, %r136, %r77;
	@%p6 bra 	$L__BB0_48;
	add.s32 	%r94, %r29, -1;
	and.b32  	%r30, %r29, 15;
	setp.lt.u32 	%p20, %r94, 15;
	mov.b32 	%r142, 0;
	@%p20 bra 	$L__BB0_27;
	and.b32  	%r142, %r29, 2147483632;
	mov.b32 	%r145, 0;
$L__BB0_26:
	.pragma "nounroll";
	mul.wide.u32 	%rd77, %r145, 4;
	add.s64 	%rd78, %rd14, %rd77;
	mov.b32 	%r96, 2147483647;
	st.global.u32 	[%rd78], %r96;
	st.global.u32 	[%rd78+4], %r96;
	st.global.u32 	[%rd78+8], %r96;
	st.global.u32 	[%rd78+12], %r96;
	st.global.u32 	[%rd78+16], %r96;
	st.global.u32 	[%rd78+20], %r96;
	st.global.u32 	[%rd78+24], %r96;
	st.global.u32 	[%rd78+28], %r96;
	st.global.u32 	[%rd78+32], %r96;
	st.global.u32 	[%rd78+36], %r96;
	st.global.u32 	[%rd78+40], %r96;
	st.global.u32 	[%rd78+44], %r96;
	st.global.u32 	[%rd78+48], %r96;
	st.global.u32 	[%rd78+52], %r96;
	st.global.u32 	[%rd78+56], %r96;
	st.global.u32 	[%rd78+60], %r96;
	add.s32 	%r145, %r145, 16;
	setp.eq.s32 	%p21, %r145, %r142;
	@%p21 bra 	$L__BB0_27;
	bra.uni 	$L__BB0_26;
$L__BB0_27:
	setp.eq.s32 	%p22, %r30, 0;
	@%p22 bra 	$L__BB0_37;
	and.b32  	%r33, %r29, 7;
	setp.lt.u32 	%p23, %r30, 8;
	@%p23 bra 	$L__BB0_30;
	mul.wide.u32 	%rd79, %r142, 4;
	add.s64 	%rd80, %rd14, %rd79;
	mov.b32 	%r97, 2147483647;
	st.global.u32 	[%rd80], %r97;
	st.global.u32 	[%rd80+4], %r97;
	st.global.u32 	[%rd80+8], %r97;
	st.global.u32 	[%rd80+12], %r97;
	st.global.u32 	[%rd80+16], %r97;
	st.global.u32 	[%rd80+20], %r97;
	st.global.u32 	[%rd80+24], %r97;
	st.global.u32 	[%rd80+28], %r97;
	add.s32 	%r142, %r142, 8;
$L__BB0_30:
	setp.eq.s32 	%p24, %r33, 0;
	@%p24 bra 	$L__BB0_37;
	and.b32  	%r36, %r29, 3;
	setp.lt.u32 	%p25, %r33, 4;
	@%p25 bra 	$L__BB0_33;
	mul.wide.u32 	%rd81, %r142, 4;
	add.s64 	%rd82, %rd14, %rd81;
	mov.b32 	%r98, 2147483647;
	st.global.u32 	[%rd82], %r98;
	st.global.u32 	[%rd82+4], %r98;
	st.global.u32 	[%rd82+8], %r98;
	st.global.u32 	[%rd82+12], %r98;
	add.s32 	%r142, %r142, 4;
$L__BB0_33:
	setp.eq.s32 	%p26, %r36, 0;
	@%p26 bra 	$L__BB0_37;
	mul.wide.u32 	%rd83, %r142, 4;
	add.s64 	%rd24, %rd14, %rd83;
	mov.b32 	%r99, 2147483647;
	st.global.u32 	[%rd24], %r99;
	setp.eq.s32 	%p27, %r36, 1;
	@%p27 bra 	$L__BB0_37;
	mov.b32 	%r100, 2147483647;
	st.global.u32 	[%rd24+4], %r100;
	setp.eq.s32 	%p28, %r36, 2;
	@%p28 bra 	$L__BB0_37;
	mov.b32 	%r101, 2147483647;
	st.global.u32 	[%rd24+8], %r101;
$L__BB0_37:
	setp.lt.u32 	%p29, %r7, 7;
	mov.b32 	%r147, 0;
	@%p29 bra 	$L__BB0_40;
	mov.b32 	%r150, 0;
$L__BB0_39:
	.pragma "nounroll";
	mul.wide.u32 	%rd84, %r150, 4;
	add.s64 	%rd85, %rd21, %rd84;
	mov.b32 	%r104, 2147483647;
	st.global.u32 	[%rd85], %r104;
	add.s64 	%rd86, %rd23, %rd84;
	st.global.u32 	[%rd86], %r104;
	add.s64 	%rd87, %rd22, %rd84;
	st.global.u32 	[%rd87], %r104;
	st.global.u32 	[%rd85+4], %r104;
	st.global.u32 	[%rd86+4], %r104;
	st.global.u32 	[%rd87+4], %r104;
	st.global.u32 	[%rd85+8], %r104;
	st.global.u32 	[%rd86+8], %r104;
	st.global.u32 	[%rd87+8], %r104;
	st.global.u32 	[%rd85+12], %r104;
	st.global.u32 	[%rd86+12], %r104;
	st.global.u32 	[%rd87+12], %r104;
	st.global.u32 	[%rd85+16], %r104;
	st.global.u32 	[%rd86+16], %r104;
	st.global.u32 	[%rd87+16], %r104;
	st.global.u32 	[%rd85+20], %r104;
	st.global.u32 	[%rd86+20], %r104;
	st.global.u32 	[%rd87+20], %r104;
	st.global.u32 	[%rd85+24], %r104;
	st.global.u32 	[%rd86+24], %r104;
	st.global.u32 	[%rd87+24], %r104;
	st.global.u32 	[%rd85+28], %r104;
	st.global.u32 	[%rd86+28], %r104;
	st.global.u32 	[%rd87+28], %r104;
	add.s32 	%r150, %r150, 8;
	setp.eq.s32 	%p30, %r150, %r11;
	mov.u32 	%r147, %r11;
	@%p30 bra 	$L__BB0_40;
	bra.uni 	$L__BB0_39;
$L__BB0_40:
	setp.eq.s32 	%p31, %r8, 0;
	@%p31 bra 	$L__BB0_48;
	add.s32 	%r105, %r8, -1;
	setp.lt.u32 	%p32, %r105, 3;
	@%p32 bra 	$L__BB0_43;
	mul.wide.u32 	%rd88, %r147, 4;
	add.s64 	%rd89, %rd21, %rd88;
	mov.b32 	%r106, 2147483647;
	st.global.u32 	[%rd89], %r106;
	add.s64 	%rd90, %rd23, %rd88;
	st.global.u32 	[%rd90], %r106;
	add.s64 	%rd91, %rd22, %rd88;
	st.global.u32 	[%rd91], %r106;
	st.global.u32 	[%rd89+4], %r106;
	st.global.u32 	[%rd90+4], %r106;
	st.global.u32 	[%rd91+4], %r106;
	st.global.u32 	[%rd89+8], %r106;
	st.global.u32 	[%rd90+8], %r106;
	st.global.u32 	[%rd91+8], %r106;
	st.global.u32 	[%rd89+12], %r106;
	st.global.u32 	[%rd90+12], %r106;
	st.global.u32 	[%rd91+12], %r106;
	add.s32 	%r147, %r147, 4;
$L__BB0_43:
	setp.eq.s32 	%p33, %r6, 0;
	@%p33 bra 	$L__BB0_48;
	setp.eq.s32 	%p34, %r6, 1;
	@%p34 bra 	$L__BB0_46;
	mul.wide.u32 	%rd92, %r147, 4;
	add.s64 	%rd93, %rd21, %rd92;
	mov.b32 	%r107, 2147483647;
	st.global.u32 	[%rd93], %r107;
	add.s64 	%rd94, %rd23, %rd92;
	st.global.u32 	[%rd94], %r107;
	add.s64 	%rd95, %rd22, %rd92;
	st.global.u32 	[%rd95], %r107;
	st.global.u32 	[%rd93+4], %r107;
	st.global.u32 	[%rd94+4], %r107;
	st.global.u32 	[%rd95+4], %r107;
	add.s32 	%r147, %r147, 2;
$L__BB0_46:
	setp.eq.s32 	%p35, %r10, 0;
	@%p35 bra 	$L__BB0_48;
	mul.wide.u32 	%rd96, %r147, 4;
	add.s64 	%rd97, %rd21, %rd96;
	mov.b32 	%r108, 2147483647;
	st.global.u32 	[%rd97], %r108;
	add.s64 	%rd98, %rd23, %rd96;
	st.global.u32 	[%rd98], %r108;
	add.s64 	%rd99, %rd22, %rd96;
	st.global.u32 	[%rd99], %r108;
$L__BB0_48:
	setp.ge.s32 	%p36, %r136, %r77;
	@%p36 bra 	$L__BB0_69;
	sub.s32 	%r109, %r77, %r136;
	and.b32  	%r46, %r109, 3;
	setp.eq.s32 	%p37, %r46, 0;
	mov.f64 	%fd228, 0d0000000000000000;
	mov.u32 	%r149, %r136;
	@%p37 bra 	$L__BB0_59;
	mul.wide.u32 	%rd100, %r136, 4;
	add.s64 	%rd25, %rd14, %rd100;
	ld.global.f32 	%f61, [%rd25];
	cvt.f64.f32 	%fd20, %f61;
	abs.f64 	%fd145, %fd20;
	max.f64 	%fd228, %fd145, 0d0000000000000000;
	setp.eq.f64 	%p38, %fd228, 0d0000000000000000;
	mov.f32 	%f118, 0f00000000;
	@%p38 bra 	$L__BB0_52;
	div.rn.f64 	%fd146, %fd20, %fd228;
	cvt.rn.f32.f64 	%f118, %fd146;
$L__BB0_52:
	mul.wide.u32 	%rd101, %r136, 4;
	add.s64 	%rd26, %rd21, %rd101;
	st.global.f32 	[%rd26], %f118;
	add.s32 	%r149, %r136, 1;
	setp.eq.s32 	%p39, %r46, 1;
	@%p39 bra 	$L__BB0_59;
	mul.f64 	%fd147, %fd228, 0d3FEFB645A0000000;
	ld.global.f32 	%f63, [%rd25+4];
	cvt.f64.f32 	%fd22, %f63;
	abs.f64 	%fd148, %fd22;
	setp.gt.f64 	%p40, %fd148, %fd147;
	selp.f64 	%fd228, %fd148, %fd147, %p40;
	setp.eq.f64 	%p41, %fd228, 0d0000000000000000;
	mov.f32 	%f119, 0f00000000;
	@%p41 bra 	$L__BB0_55;
	div.rn.f64 	%fd149, %fd22, %fd228;
	cvt.rn.f32.f64 	%f119, %fd149;
$L__BB0_55:
	st.global.f32 	[%rd26+4], %f119;
	add.s32 	%r149, %r136, 2;
	setp.eq.s32 	%p42, %r46, 2;
	@%p42 bra 	$L__BB0_59;
	mul.f64 	%fd150, %fd228, 0d3FEFB645A0000000;
	ld.global.f32 	%f65, [%rd25+8];
	cvt.f64.f32 	%fd24, %f65;
	abs.f64 	%fd151, %fd24;
	setp.gt.f64 	%p43, %fd151, %fd150;
	selp.f64 	%fd228, %fd151, %fd150, %p43;
	setp.eq.f64 	%p44, %fd228, 0d0000000000000000;
	mov.f32 	%f120, 0f00000000;
	@%p44 bra 	$L__BB0_58;
	div.rn.f64 	%fd152, %fd24, %fd228;
	cvt.rn.f32.f64 	%f120, %fd152;
$L__BB0_58:
	st.global.f32 	[%rd26+8], %f120;
	add.s32 	%r149, %r136, 3;
$L__BB0_59:
	sub.s32 	%r110, %r136, %r77;
	setp.gt.u32 	%p45, %r110, -4;
	@%p45 bra 	$L__BB0_69;
$L__BB0_60:
	mul.f64 	%fd153, %fd228, 0d3FEFB645A0000000;
	mul.wide.u32 	%rd102, %r149, 4;
	add.s64 	%rd27, %rd14, %rd102;
	ld.global.f32 	%f67, [%rd27];
	cvt.f64.f32 	%fd28, %f67;
	abs.f64 	%fd154, %fd28;
	setp.gt.f64 	%p46, %fd154, %fd153;
	selp.f64 	%fd29, %fd154, %fd153, %p46;
	setp.eq.f64 	%p47, %fd29, 0d0000000000000000;
	mov.f32 	%f121, 0f00000000;
	@%p47 bra 	$L__BB0_62;
	div.rn.f64 	%fd155, %fd28, %fd29;
	cvt.rn.f32.f64 	%f121, %fd155;
$L__BB0_62:
	mul.wide.u32 	%rd103, %r149, 4;
	add.s64 	%rd28, %rd21, %rd103;
	st.global.f32 	[%rd28], %f121;
	mul.f64 	%fd156, %fd29, 0d3FEFB645A0000000;
	ld.global.f32 	%f69, [%rd27+4];
	cvt.f64.f32 	%fd30, %f69;
	abs.f64 	%fd157, %fd30;
	setp.gt.f64 	%p48, %fd157, %fd156;
	selp.f64 	%fd31, %fd157, %fd156, %p48;
	setp.eq.f64 	%p49, %fd31, 0d0000000000000000;
	mov.f32 	%f122, 0f00000000;
	@%p49 bra 	$L__BB0_64;
	div.rn.f64 	%fd158, %fd30, %fd31;
	cvt.rn.f32.f64 	%f122, %fd158;
$L__BB0_64:
	st.global.f32 	[%rd28+4], %f122;
	mul.f64 	%fd159, %fd31, 0d3FEFB645A0000000;
	ld.global.f32 	%f71, [%rd27+8];
	cvt.f64.f32 	%fd32, %f71;
	abs.f64 	%fd160, %fd32;
	setp.gt.f64 	%p50, %fd160, %fd159;
	selp.f64 	%fd33, %fd160, %fd159, %p50;
	setp.eq.f64 	%p51, %fd33, 0d0000000000000000;
	mov.f32 	%f123, 0f00000000;
	@%p51 bra 	$L__BB0_66;
	div.rn.f64 	%fd161, %fd32, %fd33;
	cvt.rn.f32.f64 	%f123, %fd161;
$L__BB0_66:
	st.global.f32 	[%rd28+8], %f123;
	mul.f64 	%fd162, %fd33, 0d3FEFB645A0000000;
	ld.global.f32 	%f73, [%rd27+12];
	cvt.f64.f32 	%fd34, %f73;
	abs.f64 	%fd163, %fd34;
	setp.gt.f64 	%p52, %fd163, %fd162;
	selp.f64 	%fd228, %fd163, %fd162, %p52;
	setp.eq.f64 	%p53, %fd228, 0d0000000000000000;
	mov.f32 	%f124, 0f00000000;
	@%p53 bra 	$L__BB0_68;
	div.rn.f64 	%fd164, %fd34, %fd228;
	cvt.rn.f32.f64 	%f124, %fd164;
$L__BB0_68:
	st.global.f32 	[%rd28+12], %f124;
	add.s32 	%r149, %r149, 4;
	setp.ne.s32 	%p54, %r149, %r77;
	@%p54 bra 	$L__BB0_60;
$L__BB0_69:
	shl.b64 	%rd104, %rd10, 2;
	add.s64 	%rd105, %rd6, %rd104;
	ld.global.nc.u32 	%r55, [%rd105];
	setp.lt.s32 	%p56, %r55, 1;
	mov.pred 	%p97, 0;
	mov.f64 	%fd232, 0d0000000000000000;
	mov.f64 	%fd233, %fd232;
	@%p56 bra 	$L__BB0_74;
	cvt.rn.f64.u32 	%fd166, %r55;
	mov.f64 	%fd167, 0d4000000000000000;
	div.rn.f64 	%fd168, %fd167, %fd166;
	{
	.reg .b32 %temp; 
	mov.b64 	{%temp, %r111}, %fd168;
	}
	shl.b32 	%r112, %r111, 1;
	setp.gt.u32 	%p57, %r112, -2038431744;
	mov.f64 	%fd169, 0d0000000000000000;
	mul.rn.f64 	%fd170, %fd168, %fd169;
	selp.f64 	%fd36, %fd170, %fd168, %p57;
	{
	.reg .b32 %temp; 
	mov.b64 	{%r113, %temp}, %fd36;
	}
	{
	.reg .b32 %temp; 
	mov.b64 	{%temp, %r114}, %fd36;
	}
	add.s32 	%r115, %r114, 1048576;
	mov.b64 	%fd171, {%r113, %r115};
	cvt.rni.f64.f64 	%fd172, %fd171;
	cvt.rzi.s64.f64 	%rd106, %fd172;
	cvt.u32.u64 	%r116, %rd106;
	fma.rn.f64 	%fd173, %fd172, 0dBFE0000000000000, %fd36;
	mul.f64 	%fd174, %fd173, 0d3CA1A62633145C07;
	fma.rn.f64 	%fd175, %fd173, 0d400921FB54442D18, %fd174;
	mul.rn.f64 	%fd176, %fd175, %fd175;
	fma.rn.f64 	%fd177, %fd176, 0dBDA8FF8320FD8164, 0d3E21EEA7C1EF8528;
	fma.rn.f64 	%fd178, %fd177, %fd176, 0dBE927E4F8E06E6D9;
	fma.rn.f64 	%fd179, %fd178, %fd176, 0d3EFA01A019DDBCE9;
	fma.rn.f64 	%fd180, %fd179, %fd176, 0dBF56C16C16C15D47;
	fma.rn.f64 	%fd181, %fd180, %fd176, 0d3FA5555555555551;
	fma.rn.f64 	%fd182, %fd181, %fd176, 0dBFE0000000000000;
	fma.rn.f64 	%fd183, %fd182, %fd176, 0d3FF0000000000000;
	fma.rn.f64 	%fd184, %fd176, 0d3DE5DB65F9785EBA, 0dBE5AE5F12CB0D246;
	fma.rn.f64 	%fd185, %fd184, %fd176, 0d3EC71DE369ACE392;
	fma.rn.f64 	%fd186, %fd185, %fd176, 0dBF2A01A019DB62A1;
	fma.rn.f64 	%fd187, %fd186, %fd176, 0d3F81111111110818;
	fma.rn.f64 	%fd188, %fd187, %fd176, 0dBFC5555555555554;
	fma.rn.f64 	%fd189, %fd188, %fd176, 0d0000000000000000;
	fma.rn.f64 	%fd190, %fd189, %fd175, %fd175;
	and.b64  	%rd107, %rd106, 1;
	setp.eq.b64 	%p58, %rd107, 1;
	{
	.reg .b32 %temp; 
	mov.b64 	{%temp, %r117}, %fd190;
	}
	{
	.reg .b32 %temp; 
	mov.b64 	{%r118, %temp}, %fd190;
	}
	xor.b32  	%r119, %r117, -2147483648;
	mov.b64 	%fd191, {%r118, %r119};
	selp.f64 	%fd230, %fd183, %fd190, %p58;
	selp.f64 	%fd231, %fd191, %fd183, %p58;
	and.b32  	%r120, %r116, 2;
	setp.eq.s32 	%p59, %r120, 0;
	@%p59 bra 	$L__BB0_72;
	{
	.reg .b32 %temp; 
	mov.b64 	{%temp, %r121}, %fd230;
	}
	{
	.reg .b32 %temp; 
	mov.b64 	{%r122, %temp}, %fd230;
	}
	xor.b32  	%r123, %r121, -2147483648;
	mov.b64 	%fd230, {%r122, %r123};
	{
	.reg .b32 %temp; 
	mov.b64 	{%temp, %r124}, %fd231;
	}
	{
	.reg .b32 %temp; 
	mov.b64 	{%r125, %temp}, %fd231;
	}
	xor.b32  	%r126, %r124, -2147483648;
	mov.b64 	%fd231, {%r125, %r126};
$L__BB0_72:
	mov.f64 	%fd232, 0d0000000000000000;
	add.rn.f64 	%fd43, %fd231, %fd232;
	cvt.rzi.f64.f64 	%fd193, %fd36;
	setp.eq.f64 	%p61, %fd36, %fd193;
	mul.rn.f64 	%fd194, %fd36, %fd232;
	selp.f64 	%fd44, %fd194, %fd230, %p61;
	abs.f64 	%fd195, %fd43;
	setp.lt.f64 	%p62, %fd195, 0d3D719799812DEA11;
	mov.f64 	%fd233, %fd232;
	@%p62 bra 	$L__BB0_74;
	add.f64 	%fd196, %fd44, 0dBFF0000000000000;
	div.rn.f64 	%fd197, %fd196, %fd43;
	add.f64 	%fd198, %fd197, 0d3FF0000000000000;
	fma.rn.f64 	%fd232, %fd198, 0dBFE0000000000000, 0d3FF0000000000000;
	mov.f64 	%fd199, 0d3FF0000000000000;
	sub.f64 	%fd233, %fd199, %fd198;
	mov.pred 	%p97, -1;
$L__BB0_74:
	not.pred 	%p65, %p97;
	or.pred  	%p66, %p36, %p65;
	@%p66 bra 	$L__BB0_82;
	mul.wide.u32 	%rd108, %r136, 4;
	add.s64 	%rd29, %rd21, %rd108;
	ld.global.f32 	%f17, [%rd29];
	add.s64 	%rd30, %rd23, %rd108;
	st.global.f32 	[%rd30], %f17;
	add.s32 	%r152, %r136, 1;
	setp.ge.s32 	%p67, %r152, %r77;
	@%p67 bra 	$L__BB0_82;
	cvt.f64.f32 	%fd234, %f17;
	not.b32 	%r127, %r136;
	add.s32 	%r128, %r77, %r127;
	and.b32  	%r57, %r128, 3;
	setp.eq.s32 	%p68, %r57, 0;
	mov.f64 	%fd235, %fd234;
	@%p68 bra 	$L__BB0_80;
	ld.global.f32 	%f74, [%rd29+4];
	cvt.f64.f32 	%fd235, %f74;
	sub.f64 	%fd200, %fd235, %fd234;
	mul.f64 	%fd201, %fd232, %fd200;
	fma.rn.f64 	%fd234, %fd233, %fd234, %fd201;
	cvt.rn.f32.f64 	%f75, %fd234;
	st.global.f32 	[%rd30+4], %f75;
	add.s32 	%r152, %r136, 2;
	setp.eq.s32 	%p69, %r57, 1;
	@%p69 bra 	$L__BB0_80;
	ld.global.f32 	%f76, [%rd29+8];
	cvt.f64.f32 	%fd52, %f76;
	sub.f64 	%fd202, %fd52, %fd235;
	mul.f64 	%fd203, %fd232, %fd202;
	fma.rn.f64 	%fd234, %fd233, %fd234, %fd203;
	cvt.rn.f32.f64 	%f77, %fd234;
	st.global.f32 	[%rd30+8], %f77;
	add.s32 	%r152, %r136, 3;
	setp.eq.s32 	%p70, %r57, 2;
	mov.f64 	%fd235, %fd52;
	@%p70 bra 	$L__BB0_80;
	ld.global.f32 	%f78, [%rd29+12];
	cvt.f64.f32 	%fd235, %f78;
	sub.f64 	%fd204, %fd235, %fd52;
	mul.f64 	%fd205, %fd232, %fd204;
	fma.rn.f64 	%fd234, %fd233, %fd234, %fd205;
	cvt.rn.f32.f64 	%f79, %fd234;
	st.global.f32 	[%rd30+12], %f79;
	add.s32 	%r152, %r136, 4;
$L__BB0_80:
	sub.s32 	%r129, %r3, %r136;
	setp.lt.u32 	%p71, %r129, 3;
	@%p71 bra 	$L__BB0_82;
$L__BB0_81:
	mul.wide.u32 	%rd109, %r152, 4;
	add.s64 	%rd110, %rd21, %rd109;
	ld.global.f32 	%f80, [%rd110];
	cvt.f64.f32 	%fd206, %f80;
	sub.f64 	%fd207, %fd206, %fd235;
	mul.f64 	%fd208, %fd232, %fd207;
	fma.rn.f64 	%fd209, %fd233, %fd234, %fd208;
	cvt.rn.f32.f64 	%f81, %fd209;
	add.s64 	%rd111, %rd23, %rd109;
	st.global.f32 	[%rd111], %f81;
	ld.global.f32 	%f82, [%rd110+4];
	cvt.f64.f32 	%fd210, %f82;
	sub.f64 	%fd211, %fd210, %fd206;
	mul.f64 	%fd212, %fd232, %fd211;
	fma.rn.f64 	%fd213, %fd233, %fd209, %fd212;
	cvt.rn.f32.f64 	%f83, %fd213;
	st.global.f32 	[%rd111+4], %f83;
	ld.global.f32 	%f84, [%rd110+8];
	cvt.f64.f32 	%fd214, %f84;
	sub.f64 	%fd215, %fd214, %fd210;
	mul.f64 	%fd216, %fd232, %fd215;
	fma.rn.f64 	%fd217, %fd233, %fd213, %fd216;
	cvt.rn.f32.f64 	%f85, %fd217;
	st.global.f32 	[%rd111+8], %f85;
	ld.global.f32 	%f86, [%rd110+12];
	cvt.f64.f32 	%fd235, %f86;
	sub.f64 	%fd218, %fd235, %fd214;
	mul.f64 	%fd219, %fd232, %fd218;
	fma.rn.f64 	%fd234, %fd233, %fd217, %fd219;
	cvt.rn.f32.f64 	%f87, %fd234;
	st.global.f32 	[%rd111+12], %f87;
	add.s32 	%r152, %r152, 4;
	setp.ne.s32 	%p72, %r152, %r77;
	@%p72 bra 	$L__BB0_81;
$L__BB0_82:
	mov.u32 	%r155, %r136;
	@%p36 bra 	$L__BB0_86;
	mov.u32 	%r154, %r136;
$L__BB0_84:
	mul.wide.u32 	%rd112, %r154, 4;
	add.s64 	%rd113, %rd23, %rd112;
	ld.global.f32 	%f88, [%rd113];
	abs.f32 	%f89, %f88;
	setp.ne.f32 	%p74, %f89, 0f7F800000;
	mov.u32 	%r155, %r154;
	@%p74 bra 	$L__BB0_86;
	add.s32 	%r154, %r154, 1;
	setp.ne.s32 	%p75, %r154, %r77;
	mov.u32 	%r155, %r77;
	@%p75 bra 	$L__BB0_84;
$L__BB0_86:
	max.s32 	%r67, %r136, %r155;
	setp.ge.s32 	%p76, %r67, %r77;
	@%p76 bra 	$L__BB0_93;
	sub.s32 	%r130, %r77, %r67;
	and.b32  	%r68, %r130, 3;
	setp.eq.s32 	%p77, %r68, 0;
	mov.u32 	%r156, %r67;
	@%p77 bra 	$L__BB0_91;
	mul.wide.u32 	%rd114, %r67, 4;
	add.s64 	%rd31, %rd21, %rd114;
	ld.global.f32 	%f90, [%rd31];
	add.s64 	%rd32, %rd23, %rd114;
	ld.global.f32 	%f91, [%rd32];
	setp.lt.f32 	%p78, %f90, %f91;
	setp.gt.f32 	%p79, %f90, %f91;
	selp.f32 	%f92, 0fBF800000, 0f00000000, %p79;
	selp.f32 	%f93, 0f3F800000, %f92, %p78;
	add.s64 	%rd33, %rd22, %rd114;
	st.global.f32 	[%rd33], %f93;
	add.s32 	%r156, %r67, 1;
	setp.eq.s32 	%p80, %r68, 1;
	@%p80 bra 	$L__BB0_91;
	ld.global.f32 	%f94, [%rd31+4];
	ld.global.f32 	%f95, [%rd32+4];
	setp.lt.f32 	%p81, %f94, %f95;
	setp.gt.f32 	%p82, %f94, %f95;
	selp.f32 	%f96, 0fBF800000, 0f00000000, %p82;
	selp.f32 	%f97, 0f3F800000, %f96, %p81;
	st.global.f32 	[%rd33+4], %f97;
	add.s32 	%r156, %r67, 2;
	setp.eq.s32 	%p83, %r68, 2;
	@%p83 bra 	$L__BB0_91;
	ld.global.f32 	%f98, [%rd31+8];
	ld.global.f32 	%f99, [%rd32+8];
	setp.lt.f32 	%p84, %f98, %f99;
	setp.gt.f32 	%p85, %f98, %f99;
	selp.f32 	%f100, 0fBF800000, 0f00000000, %p85;
	selp.f32 	%f101, 0f3F800000, %f100, %p84;
	st.global.f32 	[%rd33+8], %f101;
	add.s32 	%r156, %r67, 3;
$L__BB0_91:
	sub.s32 	%r131, %r67, %r77;
	setp.gt.u32 	%p86, %r131, -4;
	@%p86 bra 	$L__BB0_93;
$L__BB0_92:
	mul.wide.u32 	%rd115, %r156, 4;
	add.s64 	%rd116, %rd21, %rd115;
	ld.global.f32 	%f102, [%rd116];
	add.s64 	%rd117, %rd23, %rd115;
	ld.global.f32 	%f103, [%rd117];
	setp.lt.f32 	%p87, %f102, %f103;
	setp.gt.f32 	%p88, %f102, %f103;
	selp.f32 	%f104, 0fBF800000, 0f00000000, %p88;
	selp.f32 	%f105, 0f3F800000, %f104, %p87;
	add.s64 	%rd118, %rd22, %rd115;
	st.global.f32 	[%rd118], %f105;
	ld.global.f32 	%f106, [%rd116+4];
	ld.global.f32 	%f107, [%rd117+4];
	setp.lt.f32 	%p89, %f106, %f107;
	setp.gt.f32 	%p90, %f106, %f107;
	selp.f32 	%f108, 0fBF800000, 0f00000000, %p90;
	selp.f32 	%f109, 0f3F800000, %f108, %p89;
	st.global.f32 	[%rd118+4], %f109;
	ld.global.f32 	%f110, [%rd116+8];
	ld.global.f32 	%f111, [%rd117+8];
	setp.lt.f32 	%p91, %f110, %f111;
	setp.gt.f32 	%p92, %f110, %f111;
	selp.f32 	%f112, 0fBF800000, 0f00000000, %p92;
	selp.f32 	%f113, 0f3F800000, %f112, %p91;
	st.global.f32 	[%rd118+8], %f113;
	ld.global.f32 	%f114, [%rd116+12];
	ld.global.f32 	%f115, [%rd117+12];
	setp.lt.f32 	%p93, %f114, %f115;
	setp.gt.f32 	%p94, %f114, %f115;
	selp.f32 	%f116, 0fBF800000, 0f00000000, %p94;
	selp.f32 	%f117, 0f3F800000, %f116, %p93;
	st.global.f32 	[%rd118+12], %f117;
	add.s32 	%r156, %r156, 4;
	setp.ne.s32 	%p95, %r156, %r77;
	@%p95 bra 	$L__BB0_92;
$L__BB0_93:
	cvt.u32.u64 	%r132, %rd10;
	add.s32 	%r134, %r132, %r12;
	setp.lt.s32 	%p96, %r134, %r78;
	@%p96 bra 	$L__BB0_2;
$L__BB0_94:
	ret;

}
	// .globl	bandpass_many_series_one_param_time_major_from_hp_f32
.visible .entry bandpass_many_series_one_param_time_major_from_hp_f32(
	.param .u64 .ptr .align 1 bandpass_many_series_one_param_time_major_from_hp_f32_param_0,
	.param .u32 bandpass_many_series_one_param_time_major_from_hp_f32_param_1,
	.param .u32 bandpass_many_series_one_param_time_major_from_hp_f32_param_2,
	.param .f32 bandpass_many_series_one_param_time_major_from_hp_f32_param_3,
	.param .f32 bandpass_many_series_one_param_time_major_from_hp_f32_param_4,
	.param .u32 bandpass_many_series_one_param_time_major_from_hp_f32_param_5,
	.param .u64 .ptr .align 1 bandpass_many_series_one_param_time_major_from_hp_f32_param_6,
	.param .u64 .ptr .align 1 bandpass_many_series_one_param_time_major_from_hp_f32_param_7,
	.param .u64 .ptr .align 1 bandpass_many_series_one_param_time_major_from_hp_f32_param_8,
	.param .u64 .ptr .align 1 bandpass_many_series_one_param_time_major_from_hp_f32_param_9
)
{
	.reg .pred 	%p<95>;
	.reg .b32 	%r<194>;
	.reg .b32 	%f<125>;
	.reg .b64 	%rd<203>;
	.reg .b64 	%fd<239>;

	ld.param.u32 	%r76, [bandpass_many_series_one_param_time_major_from_hp_f32_param_1];
	ld.param.u32 	%r77, [bandpass_many_series_one_param_time_major_from_hp_f32_param_2];
	ld.param.f32 	%f17, [bandpass_many_series_one_param_time_major_from_hp_f32_param_3];
	ld.param.f32 	%f18, [bandpass_many_series_one_param_time_major_from_hp_f32_param_4];
	ld.param.u32 	%r78, [bandpass_many_series_one_param_time_major_from_hp_f32_param_5];
	ld.param.u64 	%rd32, [bandpass_many_series_one_param_time_major_from_hp_f32_param_6];
	ld.param.u64 	%rd33, [bandpass_many_series_one_param_time_major_from_hp_f32_param_7];
	ld.param.u64 	%rd34, [bandpass_many_series_one_param_time_major_from_hp_f32_param_8];
	ld.param.u64 	%rd35, [bandpass_many_series_one_param_time_major_from_hp_f32_param_9];
	cvta.to.global.u64 	%rd1, %rd34;
	cvta.to.global.u64 	%rd2, %rd35;
	cvta.to.global.u64 	%rd3, %rd33;
	cvta.to.global.u64 	%rd4, %rd32;
	min.s32 	%r79, %r76, %r77;
	setp.lt.s32 	%p2, %r79, 1;
	mov.f64 	%fd223, 0d0000000000000000;
	mov.f64 	%fd224, 0d0000000000000000;
	@%p2 bra 	$L__BB1_90;
	cvt.f64.f32 	%fd63, %f17;
	cvt.f64.f32 	%fd64, %f18;
	mov.f64 	%fd65, 0d3FF0000000000000;
	sub.f64 	%fd66, %fd65, %fd63;
	mul.f64 	%fd1, %fd66, 0d3FE0000000000000;
	add.f64 	%fd67, %fd63, 0d3FF0000000000000;
	mul.f64 	%fd2, %fd67, %fd64;
	neg.f64 	%fd3, %fd63;
	setp.lt.s32 	%p4, %r78, 1;
	mov.pred 	%p94, 0;
	@%p4 bra 	$L__BB1_6;
	cvt.rn.f64.u32 	%fd68, %r78;
	mov.f64 	%fd69, 0d4000000000000000;
	div.rn.f64 	%fd70, %fd69, %fd68;
	{
	.reg .b32 %temp; 
	mov.b64 	{%temp, %r80}, %fd70;
	}
	shl.b32 	%r81, %r80, 1;
	setp.gt.u32 	%p5, %r81, -2038431744;
	mov.f64 	%fd71, 0d0000000000000000;
	mul.rn.f64 	%fd72, %fd70, %fd71;
	selp.f64 	%fd4, %fd72, %fd70, %p5;
	{
	.reg .b32 %temp; 
	mov.b64 	{%r82, %temp}, %fd4;
	}
	{
	.reg .b32 %temp; 
	mov.b64 	{%temp, %r83}, %fd4;
	}
	add.s32 	%r84, %r83, 1048576;
	mov.b64 	%fd73, {%r82, %r84};
	cvt.rni.f64.f64 	%fd74, %fd73;
	cvt.rzi.s64.f64 	%rd36, %fd74;
	cvt.u32.u64 	%r85, %rd36;
	fma.rn.f64 	%fd75, %fd74, 0dBFE0000000000000, %fd4;
	mul.f64 	%fd76, %fd75, 0d3CA1A62633145C07;
	fma.rn.f64 	%fd77, %fd75, 0d400921FB54442D18, %fd76;
	mul.rn.f64 	%fd78, %fd77, %fd77;
	fma.rn.f64 	%fd79, %fd78, 0dBDA8FF8320FD8164, 0d3E21EEA7C1EF8528;
	fma.rn.f64 	%fd80, %fd79, %fd78, 0dBE927E4F8E06E6D9;
	fma.rn.f64 	%fd81, %fd80, %fd78, 0d3EFA01A019DDBCE9;
	fma.rn.f64 	%fd82, %fd81, %fd78, 0dBF56C16C16C15D47;
	fma.rn.f64 	%fd83, %fd82, %fd78, 0d3FA5555555555551;
	fma.rn.f64 	%fd84, %fd83, %fd78, 0dBFE0000000000000;
	fma.rn.f64 	%fd85, %fd84, %fd78, 0d3FF0000000000000;
	fma.rn.f64 	%fd86, %fd78, 0d3DE5DB65F9785EBA, 0dBE5AE5F12CB0D246;
	fma.rn.f64 	%fd87, %fd86, %fd78, 0d3EC71DE369ACE392;
	fma.rn.f64 	%fd88, %fd87, %fd78, 0dBF2A01A019DB62A1;
	fma.rn.f64 	%fd89, %fd88, %fd78, 0d3F81111111110818;
	fma.rn.f64 	%fd90, %fd89, %fd78, 0dBFC5555555555554;
	fma.rn.f64 	%fd91, %fd90, %fd78, 0d0000000000000000;
	fma.rn.f64 	%fd92, %fd91, %fd77, %fd77;
	and.b64  	%rd37, %rd36, 1;
	setp.eq.b64 	%p6, %rd37, 1;
	{
	.reg .b32 %temp; 
	mov.b64 	{%temp, %r86}, %fd92;
	}
	{
	.reg .b32 %temp; 
	mov.b64 	{%r87, %temp}, %fd92;
	}
	xor.b32  	%r88, %r86, -2147483648;
	mov.b64 	%fd93, {%r87, %r88};
	selp.f64 	%fd221, %fd85, %fd92, %p6;
	selp.f64 	%fd222, %fd93, %fd85, %p6;
	and.b32  	%r89, %r85, 2;
	setp.eq.s32 	%p7, %r89, 0;
	@%p7 bra 	$L__BB1_4;
	{
	.reg .b32 %temp; 
	mov.b64 	{%temp, %r90}, %fd221;
	}
	{
	.reg .b32 %temp; 
	mov.b64 	{%r91, %temp}, %fd221;
	}
	xor.b32  	%r92, %r90, -2147483648;
	mov.b64 	%fd221, {%r91, %r92};
	{
	.reg .b32 %temp; 
	mov.b64 	{%temp, %r93}, %fd222;
	}
	{
	.reg .b32 %temp; 
	mov.b64 	{%r94, %temp}, %fd222;
	}
	xor.b32  	%r95, %r93, -2147483648;
	mov.b64 	%fd222, {%r94, %r95};
$L__BB1_4:
	mov.f64 	%fd94, 0d0000000000000000;
	add.rn.f64 	%fd11, %fd222, %fd94;
	cvt.rzi.f64.f64 	%fd95, %fd4;
	setp.eq.f64 	%p9, %fd4, %fd95;
	mul.rn.f64 	%fd96, %fd4, %fd94;
	selp.f64 	%fd12, %fd96, %fd221, %p9;
	abs.f64 	%fd97, %fd11;
	setp.lt.f64 	%p10, %fd97, 0d3D719799812DEA11;
	@%p10 bra 	$L__BB1_6;
	add.f64 	%fd98, %fd12, 0dBFF0000000000000;
	div.rn.f64 	%fd99, %fd98, %fd11;
	add.f64 	%fd100, %fd99, 0d3FF0000000000000;
	fma.rn.f64 	%fd224, %fd100, 0dBFE0000000000000, 0d3FF0000000000000;
	mov.f64 	%fd101, 0d3FF0000000000000;
	sub.f64 	%fd223, %fd101, %fd100;
	mov.pred 	%p94, -1;
$L__BB1_6:
	mov.u32 	%r96, %ctaid.x;
	mov.u32 	%r1, %ntid.x;
	mov.u32 	%r97, %tid.x;
	mad.lo.s32 	%r167, %r96, %r1, %r97;
	setp.ge.s32 	%p12, %r167, %r76;
	@%p12 bra 	$L__BB1_90;
	setp.gt.u32 	%p13, %r77, 1;
	mov.u32 	%r98, %nctaid.x;
	mul.lo.s32 	%r3, %r1, %r98;
	@%p13 bra 	$L__BB1_8;
	bra.uni 	$L__BB1_89;
$L__BB1_8:
	add.s32 	%r4, %r77, -2;
	mul.wide.u32 	%rd8, %r76, 4;
	not.pred 	%p62, %p94;
$L__BB1_9:
	mov.b32 	%r168, 0;
$L__BB1_10:
	ld.param.u64 	%rd201, [bandpass_many_series_one_param_time_major_from_hp_f32_param_0];
	mad.lo.s32 	%r101, %r168, %r76, %r167;
	cvta.to.global.u64 	%rd5, %rd201;
	mul.wide.s32 	%rd43, %r101, 4;
	add.s64 	%rd44, %rd5, %rd43;
	ld.global.nc.f32 	%f19, [%rd44];
	abs.f32 	%f20, %f19;
	setp.ne.f32 	%p15, %f20, 0f7F800000;
	@%p15 bra 	$L__BB1_12;
	add.s32 	%r168, %r168, 1;
	setp.eq.s32 	%p16, %r168, %r77;
	mov.b32 	%r169, 2;
	@%p16 bra 	$L__BB1_13;
	bra.uni 	$L__BB1_10;
$L__BB1_12:
	max.s32 	%r169, %r168, 2;
$L__BB1_13:
	ld.param.u64 	%rd202, [bandpass_many_series_one_param_time_major_from_hp_f32_param_6];
	setp.eq.s32 	%p17, %r77, 2;
	mul.wide.s32 	%rd45, %r167, 4;
	add.s64 	%rd6, %rd5, %rd45;
	ld.global.nc.f32 	%f21, [%rd6];
	cvta.to.global.u64 	%rd46, %rd202;
	add.s64 	%rd7, %rd46, %rd45;
	st.global.f32 	[%rd7], %f21;
	add.s64 	%rd47, %rd6, %rd8;
	ld.global.nc.f32 	%f1, [%rd47];
	add.s64 	%rd48, %rd7, %rd8;
	st.global.f32 	[%rd48], %f1;
	@%p17 bra 	$L__BB1_26;
	add.s32 	%r104, %r77, -3;
	setp.lt.u32 	%p18, %r104, 7;
	cvt.f64.f32 	%fd235, %f1;
	ld.global.f32 	%f22, [%rd7];
	cvt.f64.f32 	%fd236, %f22;
	mov.b32 	%r191, 2;
	@%p18 bra 	$L__BB1_18;
	shl.b32 	%r170, %r76, 1;
	and.b32  	%r106, %r4, -8;
	neg.s32 	%r173, %r106;
	mov.b32 	%r171, 0;
	mov.u32 	%r172, %r171;
$L__BB1_16:
	.pragma "nounroll";
	mul.wide.s32 	%rd49, %r170, 4;
	add.s64 	%rd50, %rd6, %rd49;
	ld.global.nc.f32 	%f23, [%rd50];
	cvt.f64.f32 	%fd102, %f23;
	mul.wide.s32 	%rd51, %r171, 4;
	add.s64 	%rd52, %rd6, %rd51;
	ld.global.nc.f32 	%f24, [%rd52];
	cvt.f64.f32 	%fd103, %f24;
	sub.f64 	%fd104, %fd102, %fd103;
	mul.f64 	%fd105, %fd1, %fd104;
	fma.rn.f64 	%fd106, %fd2, %fd235, %fd105;
	fma.rn.f64 	%fd107, %fd3, %fd236, %fd106;
	cvt.rn.f32.f64 	%f25, %fd107;
	add.s64 	%rd53, %rd7, %rd49;
	st.global.f32 	[%rd53], %f25;
	add.s64 	%rd54, %rd50, %rd8;
	ld.global.nc.f32 	%f26, [%rd54];
	cvt.f64.f32 	%fd108, %f26;
	add.s64 	%rd55, %rd52, %rd8;
	ld.global.nc.f32 	%f27, [%rd55];
	cvt.f64.f32 	%fd109, %f27;
	sub.f64 	%fd110, %fd108, %fd109;
	mul.f64 	%fd111, %fd1, %fd110;
	fma.rn.f64 	%fd112, %fd2, %fd107, %fd111;
	fma.rn.f64 	%fd113, %fd3, %fd235, %fd112;
	cvt.rn.f32.f64 	%f28, %fd113;
	add.s64 	%rd56, %rd53, %rd8;
	st.global.f32 	[%rd56], %f28;
	add.s64 	%rd57, %rd54, %rd8;
	ld.global.nc.f32 	%f29, [%rd57];
	cvt.f64.f32 	%fd114, %f29;
	sub.f64 	%fd115, %fd114, %fd102;
	mul.f64 	%fd116, %fd1, %fd115;
	fma.rn.f64 	%fd117, %fd2, %fd113, %fd116;
	fma.rn.f64 	%fd118, %fd3, %fd107, %fd117;
	cvt.rn.f32.f64 	%f30, %fd118;
	add.s64 	%rd58, %rd56, %rd8;
	st.global.f32 	[%rd58], %f30;
	add.s64 	%rd59, %rd57, %rd8;
	ld.global.nc.f32 	%f31, [%rd59];
	cvt.f64.f32 	%fd119, %f31;
	sub.f64 	%fd120, %fd119, %fd108;
	mul.f64 	%fd121, %fd1, %fd120;
	fma.rn.f64 	%fd122, %fd2, %fd118, %fd121;
	fma.rn.f64 	%fd123, %fd3, %fd113, %fd122;
	cvt.rn.f32.f64 	%f32, %fd123;
	add.s64 	%rd60, %rd58, %rd8;
	st.global.f32 	[%rd60], %f32;
	add.s64 	%rd61, %rd59, %rd8;
	ld.global.nc.f32 	%f33, [%rd61];
	cvt.f64.f32 	%fd124, %f33;
	sub.f64 	%fd125, %fd124, %fd114;
	mul.f64 	%fd126, %fd1, %fd125;
	fma.rn.f64 	%fd127, %fd2, %fd123, %fd126;
	fma.rn.f64 	%fd128, %fd3, %fd118, %fd127;
	cvt.rn.f32.f64 	%f34, %fd128;
	add.s64 	%rd62, %rd60, %rd8;
	st.global.f32 	[%rd62], %f34;
	add.s64 	%rd63, %rd61, %rd8;
	ld.global.nc.f32 	%f35, [%rd63];
	cvt.f64.f32 	%fd129, %f35;
	sub.f64 	%fd130, %fd129, %fd119;
	mul.f64 	%fd131, %fd1, %fd130;
	fma.rn.f64 	%fd132, %fd2, %fd128, %fd131;
	fma.rn.f64 	%fd133, %fd3, %fd123, %fd132;
	cvt.rn.f32.f64 	%f36, %fd133;
	add.s64 	%rd64, %rd62, %rd8;
	st.global.f32 	[%rd64], %f36;
	add.s64 	%rd65, %rd63, %rd8;
	ld.global.nc.f32 	%f37, [%rd65];
	cvt.f64.f32 	%fd134, %f37;
	sub.f64 	%fd135, %fd134, %fd124;
	mul.f64 	%fd136, %fd1, %fd135;
	fma.rn.f64 	%fd137, %fd2, %fd133, %fd136;
	fma.rn.f64 	%fd236, %fd3, %fd128, %fd137;
	cvt.rn.f32.f64 	%f38, %fd236;
	add.s64 	%rd66, %rd64, %rd8;
	st.global.f32 	[%rd66], %f38;
	add.s64 	%rd67, %rd65, %rd8;
	ld.global.nc.f32 	%f39, [%rd67];
	cvt.f64.f32 	%fd138, %f39;
	sub.f64 	%fd139, %fd138, %fd129;
	mul.f64 	%fd140, %fd1, %fd139;
	fma.rn.f64 	%fd141, %fd2, %fd236, %fd140;
	fma.rn.f64 	%fd235, %fd3, %fd133, %fd141;
	cvt.rn.f32.f64 	%f40, %fd235;
	add.s64 	%rd68, %rd66, %rd8;
	st.global.f32 	[%rd68], %f40;
	add.s32 	%r173, %r173, 8;
	add.s32 	%r172, %r172, 8;
	shl.b32 	%r107, %r76, 3;
	add.s32 	%r171, %r171, %r107;
	add.s32 	%r170, %r170, %r107;
	setp.eq.s32 	%p19, %r173, 0;
	@%p19 bra 	$L__BB1_17;
	bra.uni 	$L__BB1_16;
$L__BB1_17:
	add.s32 	%r191, %r172, 2;
$L__BB1_18:
	and.b32  	%r108, %r4, 7;
	setp.eq.s32 	%p20, %r108, 0;
	@%p20 bra 	$L__BB1_26;
	add.s32 	%r109, %r77, 6;
	and.b32  	%r110, %r109, 7;
	add.s32 	%r111, %r110, -1;
	setp.lt.u32 	%p21, %r111, 3;
	@%p21 bra 	$L__BB1_21;
	mul.lo.s32 	%r112, %r191, %r76;
	mul.wide.s32 	%rd69, %r112, 4;
	add.s64 	%rd70, %rd6, %rd69;
	ld.global.nc.f32 	%f41, [%rd70];
	cvt.f64.f32 	%fd142, %f41;
	add.s32 	%r113, %r191, -2;
	mul.lo.s32 	%r114, %r113, %r76;
	mul.wide.s32 	%rd71, %r114, 4;
	add.s64 	%rd72, %rd6, %rd71;
	ld.global.nc.f32 	%f42, [%rd72];
	cvt.f64.f32 	%fd143, %f42;
	sub.f64 	%fd144, %fd142, %fd143;
	mul.f64 	%fd145, %fd1, %fd144;
	fma.rn.f64 	%fd146, %fd2, %fd235, %fd145;
	fma.rn.f64 	%fd147, %fd3, %fd236, %fd146;
	cvt.rn.f32.f64 	%f43, %fd147;
	add.s64 	%rd73, %rd7, %rd69;
	st.global.f32 	[%rd73], %f43;
	add.s64 	%rd74, %rd70, %rd8;
	ld.global.nc.f32 	%f44, [%rd74];
	cvt.f64.f32 	%fd148, %f44;
	add.s64 	%rd75, %rd72, %rd8;
	ld.global.nc.f32 	%f45, [%rd75];
	cvt.f64.f32 	%fd149, %f45;
	sub.f64 	%fd150, %fd148, %fd149;
	mul.f64 	%fd151, %fd1, %fd150;
	fma.rn.f64 	%fd152, %fd2, %fd147, %fd151;
	fma.rn.f64 	%fd153, %fd3, %fd235, %fd152;
	cvt.rn.f32.f64 	%f46, %fd153;
	add.s64 	%rd76, %rd73, %rd8;
	st.global.f32 	[%rd76], %f46;
	add.s64 	%rd77, %rd74, %rd8;
	ld.global.nc.f32 	%f47, [%rd77];
	cvt.f64.f32 	%fd154, %f47;
	sub.f64 	%fd155, %fd154, %fd142;
	mul.f64 	%fd156, %fd1, %fd155;
	fma.rn.f64 	%fd157, %fd2, %fd153, %fd156;
	fma.rn.f64 	%fd236, %fd3, %fd147, %fd157;
	cvt.rn.f32.f64 	%f48, %fd236;
	add.s64 	%rd78, %rd76, %rd8;
	st.global.f32 	[%rd78], %f48;
	add.s64 	%rd79, %rd77, %rd8;
	ld.global.nc.f32 	%f49, [%rd79];
	cvt.f64.f32 	%fd158, %f49;
	sub.f64 	%fd159, %fd158, %fd148;
	mul.f64 	%fd160, %fd1, %fd159;
	fma.rn.f64 	%fd161, %fd2, %fd236, %fd160;
	fma.rn.f64 	%fd235, %fd3, %fd153, %fd161;
	cvt.rn.f32.f64 	%f50, %fd235;
	add.s64 	%rd80, %rd78, %rd8;
	st.global.f32 	[%rd80], %f50;
	add.s32 	%r191, %r191, 4;
$L__BB1_21:
	add.s32 	%r115, %r77, 6;
	and.b32  	%r116, %r115, 3;
	setp.eq.s32 	%p22, %r116, 0;
	@%p22 bra 	$L__BB1_26;
	and.b32  	%r117, %r77, 3;
	setp.eq.s32 	%p23, %r117, 3;
	@%p23 bra 	$L__BB1_24;
	mul.lo.s32 	%r118, %r191, %r76;
	mul.wide.s32 	%rd81, %r118, 4;
	add.s64 	%rd82, %rd6, %rd81;
	ld.global.nc.f32 	%f51, [%rd82];
	cvt.f64.f32 	%fd162, %f51;
	add.s32 	%r119, %r191, -2;
	mul.lo.s32 	%r120, %r119, %r76;
	mul.wide.s32 	%rd83, %r120, 4;
	add.s64 	%rd84, %rd6, %rd83;
	ld.global.nc.f32 	%f52, [%rd84];
	cvt.f64.f32 	%fd163, %f52;
	sub.f64 	%fd164, %fd162, %fd163;
	mul.f64 	%fd165, %fd1, %fd164;
	fma.rn.f64 	%fd166, %fd2, %fd235, %fd165;
	fma.rn.f64 	%fd236, %fd3, %fd236, %fd166;
	cvt.rn.f32.f64 	%f53, %fd236;
	add.s64 	%rd85, %rd7, %rd81;
	st.global.f32 	[%rd85], %f53;
	add.s64 	%rd86, %rd82, %rd8;
	ld.global.nc.f32 	%f54, [%rd86];
	cvt.f64.f32 	%fd167, %f54;
	add.s64 	%rd87, %rd84, %rd8;
	ld.global.nc.f32 	%f55, [%rd87];
	cvt.f64.f32 	%fd168, %f55;
	sub.f64 	%fd169, %fd167, %fd168;
	mul.f64 	%fd170, %fd1, %fd169;
	fma.rn.f64 	%fd171, %fd2, %fd236, %fd170;
	fma.rn.f64 	%fd235, %fd3, %fd235, %fd171;
	cvt.rn.f32.f64 	%f56, %fd235;
	add.s64 	%rd88, %rd85, %rd8;
	st.global.f32 	[%rd88], %f56;
	add.s32 	%r191, %r191, 2;
$L__BB1_24:
	and.b32  	%r121, %r77, 1;
	setp.eq.b32 	%p24, %r121, 1;
	not.pred 	%p25, %p24;
	@%p25 bra 	$L__BB1_26;
	mul.lo.s32 	%r122, %r191, %r76;
	mul.wide.s32 	%rd89, %r122, 4;
	add.s64 	%rd90, %rd6, %rd89;
	ld.global.nc.f32 	%f57, [%rd90];
	cvt.f64.f32 	%fd172, %f57;
	add.s32 	%r123, %r191, -2;
	mul.lo.s32 	%r124, %r123, %r76;
	mul.wide.s32 	%rd91, %r124, 4;
	add.s64 	%rd92, %rd6, %rd91;
	ld.global.nc.f32 	%f58, [%rd92];
	cvt.f64.f32 	%fd173, %f58;
	sub.f64 	%fd174, %fd172, %fd173;
	mul.f64 	%fd175, %fd1, %fd174;
	fma.rn.f64 	%fd176, %fd2, %fd235, %fd175;
	fma.rn.f64 	%fd177, %fd3, %fd236, %fd176;
	cvt.rn.f32.f64 	%f59, %fd177;
	add.s64 	%rd93, %rd7, %rd89;
	st.global.f32 	[%rd93], %f59;
$L__BB1_26:
	min.s32 	%r20, %r169, %r77;
	add.s32 	%r126, %r20, -1;
	setp.lt.u32 	%p26, %r126, 7;
	mov.b32 	%r188, 0;
	@%p26 bra 	$L__BB1_81;
	mov.b32 	%r174, 0;
	bra.uni 	$L__BB1_80;
$L__BB1_28:
	mul.f64 	%fd187, %fd232, 0d3FEFB645A0000000;
	mul.lo.s32 	%r28, %r183, %r76;
	mul.wide.s32 	%rd166, %r28, 4;
	add.s64 	%rd9, %rd7, %rd166;
	ld.global.f32 	%f67, [%rd9];
	cvt.f64.f32 	%fd24, %f67;
	abs.f64 	%fd188, %fd24;
	setp.gt.f64 	%p52, %fd188, %fd187;
	selp.f64 	%fd25, %fd188, %fd187, %p52;
	setp.eq.f64 	%p53, %fd25, 0d0000000000000000;
	mov.f32 	%f118, 0f00000000;
	@%p53 bra 	$L__BB1_30;
	div.rn.f64 	%fd189, %fd24, %fd25;
	cvt.rn.f32.f64 	%f118, %fd189;
$L__BB1_30:
	add.s32 	%r156, %r28, %r167;
	mul.wide.s32 	%rd167, %r156, 4;
	add.s64 	%rd10, %rd3, %rd167;
	st.global.f32 	[%rd10], %f118;
	mul.f64 	%fd190, %fd25, 0d3FEFB645A0000000;
	add.s64 	%rd11, %rd9, %rd8;
	ld.global.f32 	%f69, [%rd11];
	cvt.f64.f32 	%fd26, %f69;
	abs.f64 	%fd191, %fd26;
	setp.gt.f64 	%p54, %fd191, %fd190;
	selp.f64 	%fd27, %fd191, %fd190, %p54;
	setp.eq.f64 	%p55, %fd27, 0d0000000000000000;
	mov.f32 	%f119, 0f00000000;
	@%p55 bra 	$L__BB1_32;
	div.rn.f64 	%fd192, %fd26, %fd27;
	cvt.rn.f32.f64 	%f119, %fd192;
$L__BB1_32:
	add.s64 	%rd12, %rd10, %rd8;
	st.global.f32 	[%rd12], %f119;
	mul.f64 	%fd193, %fd27, 0d3FEFB645A0000000;
	add.s64 	%rd13, %rd11, %rd8;
	ld.global.f32 	%f71, [%rd13];
	cvt.f64.f32 	%fd28, %f71;
	abs.f64 	%fd194, %fd28;
	setp.gt.f64 	%p56, %fd194, %fd193;
	selp.f64 	%fd29, %fd194, %fd193, %p56;
	setp.eq.f64 	%p57, %fd29, 0d0000000000000000;
	mov.f32 	%f120, 0f00000000;
	@%p57 bra 	$L__BB1_34;
	div.rn.f64 	%fd195, %fd28, %fd29;
	cvt.rn.f32.f64 	%f120, %fd195;
$L__BB1_34:
	add.s64 	%rd14, %rd12, %rd8;
	st.global.f32 	[%rd14], %f120;
	mul.f64 	%fd196, %fd29, 0d3FEFB645A0000000;
	add.s64 	%rd168, %rd13, %rd8;
	ld.global.f32 	%f73, [%rd168];
	cvt.f64.f32 	%fd30, %f73;
	abs.f64 	%fd197, %fd30;
	setp.gt.f64 	%p58, %fd197, %fd196;
	selp.f64 	%fd232, %fd197, %fd196, %p58;
	setp.eq.f64 	%p59, %fd232, 0d0000000000000000;
	mov.f32 	%f121, 0f00000000;
	@%p59 bra 	$L__BB1_36;
	div.rn.f64 	%fd198, %fd30, %fd232;
	cvt.rn.f32.f64 	%f121, %fd198;
$L__BB1_36:
	add.s64 	%rd169, %rd14, %rd8;
	st.global.f32 	[%rd169], %f121;
	add.s32 	%r183, %r183, 4;
	setp.ne.s32 	%p60, %r183, %r77;
	@%p60 bra 	$L__BB1_28;
$L__BB1_37:
	setp.ge.s32 	%p61, %r169, %r77;
	or.pred  	%p63, %p62, %p61;
	@%p63 bra 	$L__BB1_45;
	mad.lo.s32 	%r157, %r169, %r76, %r167;
	mul.wide.s32 	%rd170, %r157, 4;
	add.s64 	%rd15, %rd3, %rd170;
	ld.global.f32 	%f10, [%rd15];
	add.s64 	%rd16, %rd2, %rd170;
	st.global.f32 	[%rd16], %f10;
	add.s32 	%r177, %r169, 1;
	setp.ge.s32 	%p64, %r177, %r77;
	@%p64 bra 	$L__BB1_45;
	cvt.f64.f32 	%fd228, %f10;
	not.b32 	%r158, %r169;
	add.s32 	%r159, %r77, %r158;
	and.b32  	%r31, %r159, 3;
	setp.eq.s32 	%p65, %r31, 0;
	mov.f64 	%fd229, %fd228;
	@%p65 bra 	$L__BB1_43;
	add.s64 	%rd17, %rd15, %rd8;
	ld.global.f32 	%f74, [%rd17];
	cvt.f64.f32 	%fd229, %f74;
	sub.f64 	%fd199, %fd229, %fd228;
	mul.f64 	%fd200, %fd224, %fd199;
	fma.rn.f64 	%fd228, %fd223, %fd228, %fd200;
	cvt.rn.f32.f64 	%f75, %fd228;
	add.s64 	%rd18, %rd16, %rd8;
	st.global.f32 	[%rd18], %f75;
	add.s32 	%r177, %r169, 2;
	setp.eq.s32 	%p66, %r31, 1;
	@%p66 bra 	$L__BB1_43;
	add.s64 	%rd19, %rd17, %rd8;
	ld.global.f32 	%f76, [%rd19];
	cvt.f64.f32 	%fd35, %f76;
	sub.f64 	%fd201, %fd35, %fd229;
	mul.f64 	%fd202, %fd224, %fd201;
	fma.rn.f64 	%fd228, %fd223, %fd228, %fd202;
	cvt.rn.f32.f64 	%f77, %fd228;
	add.s64 	%rd20, %rd18, %rd8;
	st.global.f32 	[%rd20], %f77;
	add.s32 	%r177, %r169, 3;
	setp.eq.s32 	%p67, %r31, 2;
	mov.f64 	%fd229, %fd35;
	@%p67 bra 	$L__BB1_43;
	add.s64 	%rd171, %rd19, %rd8;
	ld.global.f32 	%f78, [%rd171];
	cvt.f64.f32 	%fd229, %f78;
	sub.f64 	%fd203, %fd229, %fd35;
	mul.f64 	%fd204, %fd224, %fd203;
	fma.rn.f64 	%fd228, %fd223, %fd228, %fd204;
	cvt.rn.f32.f64 	%f79, %fd228;
	add.s64 	%rd172, %rd20, %rd8;
	st.global.f32 	[%rd172], %f79;
	add.s32 	%r177, %r169, 4;
$L__BB1_43:
	sub.s32 	%r160, %r4, %r169;
	setp.lt.u32 	%p68, %r160, 3;
	@%p68 bra 	$L__BB1_45;
$L__BB1_44:
	mad.lo.s32 	%r161, %r177, %r76, %r167;
	mul.wide.s32 	%rd173, %r161, 4;
	add.s64 	%rd174, %rd3, %rd173;
	ld.global.f32 	%f80, [%rd174];
	cvt.f64.f32 	%fd205, %f80;
	sub.f64 	%fd206, %fd205, %fd229;
	mul.f64 	%fd207, %fd224, %fd206;
	fma.rn.f64 	%fd208, %fd223, %fd228, %fd207;
	cvt.rn.f32.f64 	%f81, %fd208;
	add.s64 	%rd175, %rd2, %rd173;
	st.global.f32 	[%rd175], %f81;
	add.s64 	%rd176, %rd174, %rd8;
	ld.global.f32 	%f82, [%rd176];
	cvt.f64.f32 	%fd209, %f82;
	sub.f64 	%fd210, %fd209, %fd205;
	mul.f64 	%fd211, %fd224, %fd210;
	fma.rn.f64 	%fd212, %fd223, %fd208, %fd211;
	cvt.rn.f32.f64 	%f83, %fd212;
	add.s64 	%rd177, %rd175, %rd8;
	st.global.f32 	[%rd177], %f83;
	add.s64 	%rd178, %rd176, %rd8;
	ld.global.f32 	%f84, [%rd178];
	cvt.f64.f32 	%fd213, %f84;
	sub.f64 	%fd214, %fd213, %fd209;
	mul.f64 	%fd215, %fd224, %fd214;
	fma.rn.f64 	%fd216, %fd223, %fd212, %fd215;
	cvt.rn.f32.f64 	%f85, %fd216;
	add.s64 	%rd179, %rd177, %rd8;
	st.global.f32 	[%rd179], %f85;
	add.s64 	%rd180, %rd178, %rd8;
	ld.global.f32 	%f86, [%rd180];
	cvt.f64.f32 	%fd229, %f86;
	sub.f64 	%fd217, %fd229, %fd213;
	mul.f64 	%fd218, %fd224, %fd217;
	fma.rn.f64 	%fd228, %fd223, %fd216, %fd218;
	cvt.rn.f32.f64 	%f87, %fd228;
	add.s64 	%rd181, %rd179, %rd8;
	st.global.f32 	[%rd181], %f87;
	add.s32 	%r177, %r177, 4;
	setp.ne.s32 	%p69, %r177, %r77;
	@%p69 bra 	$L__BB1_44;
$L__BB1_45:
	setp.ge.s32 	%p70, %r169, %r77;
	mov.u32 	%r180, %r169;
	@%p70 bra 	$L__BB1_49;
	mov.u32 	%r179, %r169;
$L__BB1_47:
	mad.lo.s32 	%r162, %r179, %r76, %r167;
	mul.wide.s32 	%rd182, %r162, 4;
	add.s64 	%rd183, %rd2, %rd182;
	ld.global.f32 	%f88, [%rd183];
	abs.f32 	%f89, %f88;
	setp.ne.f32 	%p71, %f89, 0f7F800000;
	mov.u32 	%r180, %r179;
	@%p71 bra 	$L__BB1_49;
	add.s32 	%r179, %r179, 1;
	setp.ne.s32 	%p72, %r179, %r77;
	mov.u32 	%r180, %r77;
	@%p72 bra 	$L__BB1_47;
$L__BB1_49:
	max.s32 	%r41, %r169, %r180;
	setp.lt.s32 	%p73, %r41, %r77;
	@%p73 bra 	$L__BB1_50;
	bra.uni 	$L__BB1_56;
$L__BB1_50:
	sub.s32 	%r163, %r77, %r41;
	and.b32  	%r45, %r163, 3;
	setp.eq.s32 	%p74, %r45, 0;
	mov.u32 	%r182, %r41;
	@%p74 bra 	$L__BB1_54;
	mad.lo.s32 	%r164, %r41, %r76, %r167;
	mul.wide.s32 	%rd184, %r164, 4;
	add.s64 	%rd21, %rd3, %rd184;
	ld.global.f32 	%f90, [%rd21];
	add.s64 	%rd22, %rd2, %rd184;
	ld.global.f32 	%f91, [%rd22];
	setp.lt.f32 	%p75, %f90, %f91;
	setp.gt.f32 	%p76, %f90, %f91;
	selp.f32 	%f92, 0fBF800000, 0f00000000, %p76;
	selp.f32 	%f93, 0f3F800000, %f92, %p75;
	add.s64 	%rd23, %rd1, %rd184;
	st.global.f32 	[%rd23], %f93;
	add.s32 	%r182, %r41, 1;
	setp.eq.s32 	%p77, %r45, 1;
	@%p77 bra 	$L__BB1_54;
	add.s64 	%rd24, %rd21, %rd8;
	ld.global.f32 	%f94, [%rd24];
	add.s64 	%rd25, %rd22, %rd8;
	ld.global.f32 	%f95, [%rd25];
	setp.lt.f32 	%p78, %f94, %f95;
	setp.gt.f32 	%p79, %f94, %f95;
	selp.f32 	%f96, 0fBF800000, 0f00000000, %p79;
	selp.f32 	%f97, 0f3F800000, %f96, %p78;
	add.s64 	%rd26, %rd23, %rd8;
	st.global.f32 	[%rd26], %f97;
	add.s32 	%r182, %r41, 2;
	setp.eq.s32 	%p80, %r45, 2;
	@%p80 bra 	$L__BB1_54;
	add.s64 	%rd185, %rd24, %rd8;
	ld.global.f32 	%f98, [%rd185];
	add.s64 	%rd186, %rd25, %rd8;
	ld.global.f32 	%f99, [%rd186];
	setp.lt.f32 	%p81, %f98, %f99;
	setp.gt.f32 	%p82, %f98, %f99;
	selp.f32 	%f100, 0fBF800000, 0f00000000, %p82;
	selp.f32 	%f101, 0f3F800000, %f100, %p81;
	add.s64 	%rd187, %rd26, %rd8;
	st.global.f32 	[%rd187], %f101;
	add.s32 	%r182, %r41, 3;
$L__BB1_54:
	sub.s32 	%r165, %r41, %r77;
	setp.gt.u32 	%p83, %r165, -4;
	@%p83 bra 	$L__BB1_56;
$L__BB1_55:
	mad.lo.s32 	%r166, %r182, %r76, %r167;
	mul.wide.s32 	%rd188, %r166, 4;
	add.s64 	%rd189, %rd3, %rd188;
	ld.global.f32 	%f102, [%rd189];
	add.s64 	%rd190, %rd2, %rd188;
	ld.global.f32 	%f103, [%rd190];
	setp.lt.f32 	%p84, %f102, %f103;
	setp.gt.f32 	%p85, %f102, %f103;
	selp.f32 	%f104, 0fBF800000, 0f00000000, %p85;
	selp.f32 	%f105, 0f3F800000, %f104, %p84;
	add.s64 	%rd191, %rd1, %rd188;
	st.global.f32 	[%rd191], %f105;
	add.s64 	%rd192, %rd189, %rd8;
	ld.global.f32 	%f106, [%rd192];
	add.s64 	%rd193, %rd190, %rd8;
	ld.global.f32 	%f107, [%rd193];
	setp.lt.f32 	%p86, %f106, %f107;
	setp.gt.f32 	%p87, %f106, %f107;
	selp.f32 	%f108, 0fBF800000, 0f00000000, %p87;
	selp.f32 	%f109, 0f3F800000, %f108, %p86;
	add.s64 	%rd194, %rd191, %rd8;
	st.global.f32 	[%rd194], %f109;
	add.s64 	%rd195, %rd192, %rd8;
	ld.global.f32 	%f110, [%rd195];
	add.s64 	%rd196, %rd193, %rd8;
	ld.global.f32 	%f111, [%rd196];
	setp.lt.f32 	%p88, %f110, %f111;
	setp.gt.f32 	%p89, %f110, %f111;
	selp.f32 	%f112, 0fBF800000, 0f00000000, %p89;
	selp.f32 	%f113, 0f3F800000, %f112, %p88;
	add.s64 	%rd197, %rd194, %rd8;
	st.global.f32 	[%rd197], %f113;
	add.s64 	%rd198, %rd195, %rd8;
	ld.global.f32 	%f114, [%rd198];
	add.s64 	%rd199, %rd196, %rd8;
	ld.global.f32 	%f115, [%rd199];
	setp.lt.f32 	%p90, %f114, %f115;
	setp.gt.f32 	%p91, %f114, %f115;
	selp.f32 	%f116, 0fBF800000, 0f00000000, %p91;
	selp.f32 	%f117, 0f3F800000, %f116, %p90;
	add.s64 	%rd200, %rd197, %rd8;
	st.global.f32 	[%rd200], %f117;
	add.s32 	%r182, %r182, 4;
	setp.ne.s32 	%p92, %r182, %r77;
	@%p92 bra 	$L__BB1_55;
$L__BB1_56:
	add.s32 	%r167, %r167, %r3;
	setp.lt.s32 	%p93, %r167, %r76;
	@%p93 bra 	$L__BB1_9;
	bra.uni 	$L__BB1_90;
$L__BB1_57:
	sub.s32 	%r153, %r77, %r169;
	and.b32  	%r50, %r153, 3;
	setp.eq.s32 	%p43, %r50, 0;
	mov.f64 	%fd232, 0d0000000000000000;
	mov.u32 	%r183, %r169;
	@%p43 bra 	$L__BB1_67;
	mul.lo.s32 	%r51, %r169, %r76;
	mul.wide.u32 	%rd162, %r51, 4;
	add.s64 	%rd27, %rd7, %rd162;
	ld.global.f32 	%f61, [%rd27];
	cvt.f64.f32 	%fd45, %f61;
	abs.f64 	%fd179, %fd45;
	max.f64 	%fd232, %fd179, 0d0000000000000000;
	setp.eq.f64 	%p44, %fd232, 0d0000000000000000;
	mov.f32 	%f122, 0f00000000;
	@%p44 bra 	$L__BB1_60;
	div.rn.f64 	%fd180, %fd45, %fd232;
	cvt.rn.f32.f64 	%f122, %fd180;
$L__BB1_60:
	add.s32 	%r154, %r51, %r167;
	mul.wide.s32 	%rd163, %r154, 4;
	add.s64 	%rd28, %rd3, %rd163;
	st.global.f32 	[%rd28], %f122;
	add.s32 	%r183, %r169, 1;
	setp.eq.s32 	%p45, %r50, 1;
	@%p45 bra 	$L__BB1_67;
	mul.f64 	%fd181, %fd232, 0d3FEFB645A0000000;
	add.s64 	%rd29, %rd27, %rd8;
	ld.global.f32 	%f63, [%rd29];
	cvt.f64.f32 	%fd47, %f63;
	abs.f64 	%fd182, %fd47;
	setp.gt.f64 	%p46, %fd182, %fd181;
	selp.f64 	%fd232, %fd182, %fd181, %p46;
	setp.eq.f64 	%p47, %fd232, 0d0000000000000000;
	mov.f32 	%f123, 0f00000000;
	@%p47 bra 	$L__BB1_63;
	div.rn.f64 	%fd183, %fd47, %fd232;
	cvt.rn.f32.f64 	%f123, %fd183;
$L__BB1_63:
	add.s64 	%rd30, %rd28, %rd8;
	st.global.f32 	[%rd30], %f123;
	add.s32 	%r183, %r169, 2;
	setp.eq.s32 	%p48, %r50, 2;
	@%p48 bra 	$L__BB1_67;
	mul.f64 	%fd184, %fd232, 0d3FEFB645A0000000;
	add.s64 	%rd164, %rd29, %rd8;
	ld.global.f32 	%f65, [%rd164];
	cvt.f64.f32 	%fd49, %f65;
	abs.f64 	%fd185, %fd49;
	setp.gt.f64 	%p49, %fd185, %fd184;
	selp.f64 	%fd232, %fd185, %fd184, %p49;
	setp.eq.f64 	%p50, %fd232, 0d0000000000000000;
	mov.f32 	%f124, 0f00000000;
	@%p50 bra 	$L__BB1_66;
	div.rn.f64 	%fd186, %fd49, %fd232;
	cvt.rn.f32.f64 	%f124, %fd186;
$L__BB1_66:
	add.s64 	%rd165, %rd30, %rd8;
	st.global.f32 	[%rd165], %f124;
	add.s32 	%r183, %r169, 3;
$L__BB1_67:
	sub.s32 	%r155, %r169, %r77;
	setp.gt.u32 	%p51, %r155, -4;
	@%p51 bra 	$L__BB1_37;
	bra.uni 	$L__BB1_28;
$L__BB1_68:
	add.s32 	%r140, %r77, -1;
	setp.lt.u32 	%p34, %r140, 7;
	mov.b32 	%r185, 0;
	@%p34 bra 	$L__BB1_71;
	mov.b32 	%r175, 0;
$L__BB1_70:
	.pragma "nounroll";
	mad.lo.s32 	%r142, %r175, %r76, %r167;
	mul.wide.s32 	%rd113, %r142, 4;
	add.s64 	%rd114, %rd3, %rd113;
	mov.b32 	%r143, 2147483647;
	st.global.u32 	[%rd114], %r143;
	add.s64 	%rd115, %rd2, %rd113;
	st.global.u32 	[%rd115], %r143;
	add.s64 	%rd116, %rd1, %rd113;
	st.global.u32 	[%rd116], %r143;
	add.s64 	%rd117, %rd114, %rd8;
	st.global.u32 	[%rd117], %r143;
	add.s64 	%rd118, %rd115, %rd8;
	st.global.u32 	[%rd118], %r143;
	add.s64 	%rd119, %rd116, %rd8;
	st.global.u32 	[%rd119], %r143;
	add.s64 	%rd120, %rd117, %rd8;
	st.global.u32 	[%rd120], %r143;
	add.s64 	%rd121, %rd118, %rd8;
	st.global.u32 	[%rd121], %r143;
	add.s64 	%rd122, %rd119, %rd8;
	st.global.u32 	[%rd122], %r143;
	add.s64 	%rd123, %rd120, %rd8;
	st.global.u32 	[%rd123], %r143;
	add.s64 	%rd124, %rd121, %rd8;
	st.global.u32 	[%rd124], %r143;
	add.s64 	%rd125, %rd122, %rd8;
	st.global.u32 	[%rd125], %r143;
	add.s64 	%rd126, %rd123, %rd8;
	st.global.u32 	[%rd126], %r143;
	add.s64 	%rd127, %rd124, %rd8;
	st.global.u32 	[%rd127], %r143;
	add.s64 	%rd128, %rd125, %rd8;
	st.global.u32 	[%rd128], %r143;
	add.s64 	%rd129, %rd126, %rd8;
	st.global.u32 	[%rd129], %r143;
	add.s64 	%rd130, %rd127, %rd8;
	st.global.u32 	[%rd130], %r143;
	add.s64 	%rd131, %rd128, %rd8;
	st.global.u32 	[%rd131], %r143;
	add.s64 	%rd132, %rd129, %rd8;
	st.global.u32 	[%rd132], %r143;
	add.s64 	%rd133, %rd130, %rd8;
	st.global.u32 	[%rd133], %r143;
	add.s64 	%rd134, %rd131, %rd8;
	st.global.u32 	[%rd134], %r143;
	add.s64 	%rd135, %rd132, %rd8;
	st.global.u32 	[%rd135], %r143;
	add.s64 	%rd136, %rd133, %rd8;
	st.global.u32 	[%rd136], %r143;
	add.s64 	%rd137, %rd134, %rd8;
	st.global.u32 	[%rd137], %r143;
	add.s32 	%r175, %r175, 8;
	and.b32  	%r185, %r77, 2147483640;
	setp.eq.s32 	%p35, %r175, %r185;
	@%p35 bra 	$L__BB1_71;
	bra.uni 	$L__BB1_70;
$L__BB1_71:
	and.b32  	%r57, %r77, 7;
	setp.eq.s32 	%p36, %r57, 0;
	@%p36 bra 	$L__BB1_79;
	add.s32 	%r144, %r57, -1;
	setp.lt.u32 	%p37, %r144, 3;
	@%p37 bra 	$L__BB1_74;
	mad.lo.s32 	%r145, %r185, %r76, %r167;
	mul.wide.s32 	%rd138, %r145, 4;
	add.s64 	%rd139, %rd3, %rd138;
	mov.b32 	%r146, 2147483647;
	st.global.u32 	[%rd139], %r146;
	add.s64 	%rd140, %rd2, %rd138;
	st.global.u32 	[%rd140], %r146;
	add.s64 	%rd141, %rd1, %rd138;
	st.global.u32 	[%rd141], %r146;
	add.s64 	%rd142, %rd139, %rd8;
	st.global.u32 	[%rd142], %r146;
	add.s64 	%rd143, %rd140, %rd8;
	st.global.u32 	[%rd143], %r146;
	add.s64 	%rd144, %rd141, %rd8;
	st.global.u32 	[%rd144], %r146;
	add.s64 	%rd145, %rd142, %rd8;
	st.global.u32 	[%rd145], %r146;
	add.s64 	%rd146, %rd143, %rd8;
	st.global.u32 	[%rd146], %r146;
	add.s64 	%rd147, %rd144, %rd8;
	st.global.u32 	[%rd147], %r146;
	add.s64 	%rd148, %rd145, %rd8;
	st.global.u32 	[%rd148], %r146;
	add.s64 	%rd149, %rd146, %rd8;
	st.global.u32 	[%rd149], %r146;
	add.s64 	%rd150, %rd147, %rd8;
	st.global.u32 	[%rd150], %r146;
	add.s32 	%r185, %r185, 4;
$L__BB1_74:
	and.b32  	%r147, %r77, 3;
	setp.eq.s32 	%p38, %r147, 0;
	@%p38 bra 	$L__BB1_79;
	setp.eq.s32 	%p39, %r147, 1;
	@%p39 bra 	$L__BB1_77;
	mad.lo.s32 	%r148, %r185, %r76, %r167;
	mul.wide.s32 	%rd151, %r148, 4;
	add.s64 	%rd152, %rd3, %rd151;
	mov.b32 	%r149, 2147483647;
	st.global.u32 	[%rd152], %r149;
	add.s64 	%rd153, %rd2, %rd151;
	st.global.u32 	[%rd153], %r149;
	add.s64 	%rd154, %rd1, %rd151;
	st.global.u32 	[%rd154], %r149;
	add.s64 	%rd155, %rd152, %rd8;
	st.global.u32 	[%rd155], %r149;
	add.s64 	%rd156, %rd153, %rd8;
	st.global.u32 	[%rd156], %r149;
	add.s64 	%rd157, %rd154, %rd8;
	st.global.u32 	[%rd157], %r149;
	add.s32 	%r185, %r185, 2;
$L__BB1_77:
	and.b32  	%r150, %r77, 1;
	setp.eq.b32 	%p40, %r150, 1;
	not.pred 	%p41, %p40;
	@%p41 bra 	$L__BB1_79;
	mad.lo.s32 	%r151, %r185, %r76, %r167;
	mul.wide.s32 	%rd158, %r151, 4;
	add.s64 	%rd159, %rd3, %rd158;
	mov.b32 	%r152, 2147483647;
	st.global.u32 	[%rd159], %r152;
	add.s64 	%rd160, %rd2, %rd158;
	st.global.u32 	[%rd160], %r152;
	add.s64 	%rd161, %rd1, %rd158;
	st.global.u32 	[%rd161], %r152;
$L__BB1_79:
	setp.lt.s32 	%p42, %r169, %r77;
	@%p42 bra 	$L__BB1_57;
	bra.uni 	$L__BB1_37;
$L__BB1_80:
	.pragma "nounroll";
	mul.lo.s32 	%r128, %r174, %r76;
	mul.wide.s32 	%rd94, %r128, 4;
	add.s64 	%rd95, %rd7, %rd94;
	mov.b32 	%r129, 2147483647;
	st.global.u32 	[%rd95], %r129;
	add.s64 	%rd96, %rd95, %rd8;
	st.global.u32 	[%rd96], %r129;
	add.s64 	%rd97, %rd96, %rd8;
	st.global.u32 	[%rd97], %r129;
	add.s64 	%rd98, %rd97, %rd8;
	st.global.u32 	[%rd98], %r129;
	add.s64 	%rd99, %rd98, %rd8;
	st.global.u32 	[%rd99], %r129;
	add.s64 	%rd100, %rd99, %rd8;
	st.global.u32 	[%rd100], %r129;
	add.s64 	%rd101, %rd100, %rd8;
	st.global.u32 	[%rd101], %r129;
	add.s64 	%rd102, %rd101, %rd8;
	st.global.u32 	[%rd102], %r129;
	add.s32 	%r174, %r174, 8;
	and.b32  	%r188, %r20, 2147483640;
	setp.eq.s32 	%p27, %r174, %r188;
	@%p27 bra 	$L__BB1_81;
	bra.uni 	$L__BB1_80;
$L__BB1_81:
	and.b32  	%r130, %r20, 7;
	setp.eq.s32 	%p28, %r130, 0;
	@%p28 bra 	$L__BB1_68;
	setp.lt.u32 	%p29, %r130, 4;
	@%p29 bra 	$L__BB1_84;
	mul.lo.s32 	%r132, %r188, %r76;
	mul.wide.s32 	%rd103, %r132, 4;
	add.s64 	%rd104, %rd7, %rd103;
	mov.b32 	%r133, 2147483647;
	st.global.u32 	[%rd104], %r133;
	add.s64 	%rd105, %rd104, %rd8;
	st.global.u32 	[%rd105], %r133;
	add.s64 	%rd106, %rd105, %rd8;
	st.global.u32 	[%rd106], %r133;
	add.s64 	%rd107, %rd106, %rd8;
	st.global.u32 	[%rd107], %r133;
	add.s32 	%r188, %r188, 4;
$L__BB1_84:
	and.b32  	%r65, %r20, 3;
	setp.eq.s32 	%p30, %r65, 0;
	@%p30 bra 	$L__BB1_68;
	setp.eq.s32 	%p31, %r65, 1;
	@%p31 bra 	$L__BB1_87;
	mul.lo.s32 	%r134, %r188, %r76;
	mul.wide.s32 	%rd108, %r134, 4;
	add.s64 	%rd109, %rd7, %rd108;
	mov.b32 	%r135, 2147483647;
	st.global.u32 	[%rd109], %r135;
	add.s64 	%rd110, %rd109, %rd8;
	st.global.u32 	[%rd110], %r135;
	add.s32 	%r188, %r188, 2;
$L__BB1_87:
	and.b32  	%r136, %r20, 1;
	setp.eq.b32 	%p32, %r136, 1;
	not.pred 	%p33, %p32;
	@%p33 bra 	$L__BB1_68;
	mul.lo.s32 	%r137, %r188, %r76;
	mul.wide.s32 	%rd111, %r137, 4;
	add.s64 	%rd112, %rd7, %rd111;
	mov.b32 	%r138, 2147483647;
	st.global.u32 	[%rd112], %r138;
	bra.uni 	$L__BB1_68;
$L__BB1_89:
	mul.wide.s32 	%rd38, %r167, 4;
	add.s64 	%rd39, %rd4, %rd38;
	mov.b32 	%r99, 2147483647;
	st.global.u32 	[%rd39], %r99;
	add.s64 	%rd40, %rd3, %rd38;
	st.global.u32 	[%rd40], %r99;
	add.s64 	%rd41, %rd2, %rd38;
	st.global.u32 	[%rd41], %r99;
	add.s64 	%rd42, %rd1, %rd38;
	st.global.u32 	[%rd42], %r99;
	add.s32 	%r167, %r167, %r3;
	setp.lt.s32 	%p14, %r167, %r76;
	@%p14 bra 	$L__BB1_89;
$L__BB1_90:
	ret;

}


// ===== COMPILED SASS (sm_100) =====

	.target	sm_100

	.elftype	@"ET_EXEC"


//--------------------- .note.nv.tkinfo           --------------------------
	.section	.note.nv.tkinfo,"",@"SHT_NOTE"
	.sectionflags	@"SHF_NOTE_NV_TKINFO"
	.tkinfo
        /*0018*/ 	.word	0x00000002
        /*0030*/ 	.string	""
        /*0030*/ 	.string	"ptxas"
        /*0030*/ 	.string	"Cuda compilation tools, release 13.0, V13.0.88"
        /*0030*/ 	.string	"Build cuda_13.0.r13.0/compiler.36424714_0"
        /*0030*/ 	.string	"-arch sm_100 -m 64 "



//--------------------- .note.nv.cuinfo           --------------------------
	.section	.note.nv.cuinfo,"",@"SHT_NOTE"
	.sectionflags	@"SHF_NOTE_NV_CUINFO"
        /*0018*/ 	.short	0x0002
        /*001a*/ 	.short	0x0064
        /*001c*/ 	.short	0x0082
	.zero		2


//--------------------- .nv.info                  --------------------------
	.section	.nv.info,"",@"SHT_CUDA_INFO"
	.align	4


	//----- nvinfo : EIATTR_REGCOUNT
	.align		4
        /*0000*/ 	.byte	0x04, 0x2f
        /*0002*/ 	.short	(.L_1 - .L_0)
	.align		4
.L_0:
        /*0004*/ 	.word	index@(bandpass_batch_from_hp_f32)
        /*0008*/ 	.word	0x0000002c


	//----- nvinfo : EIATTR_FRAME_SIZE
	.align		4
.L_1:
        /*000c*/ 	.byte	0x04, 0x11
        /*000e*/ 	.short	(.L_3 - .L_2)
	.align		4
.L_2:
        /*0010*/ 	.word	index@($__internal_1_$__cuda_sm20_div_rn_f64_full)
        /*0014*/ 	.word	0x00000000


	//----- nvinfo : EIATTR_FRAME_SIZE
	.align		4
.L_3:
        /*0018*/ 	.byte	0x04, 0x11
        /*001a*/ 	.short	(.L_5 - .L_4)
	.align		4
.L_4:
        /*001c*/ 	.word	index@(bandpass_batch_from_hp_f32)
        /*0020*/ 	.word	0x00000000


	//----- nvinfo : EIATTR_REGCOUNT
	.align		4
.L_5:
        /*0024*/ 	.byte	0x04, 0x2f
        /*0026*/ 	.short	(.L_7 - .L_6)
	.align		4
.L_6:
        /*0028*/ 	.word	index@(bandpass_many_series_one_param_time_major_from_hp_f32)
        /*002c*/ 	.word	0x00000028


	//----- nvinfo : EIATTR_FRAME_SIZE
	.align		4
.L_7:
        /*0030*/ 	.byte	0x04, 0x11
        /*0032*/ 	.short	(.L_9 - .L_8)
	.align		4
.L_8:
        /*0034*/ 	.word	index@($__internal_0_$__cuda_sm20_div_rn_f64_full)
        /*0038*/ 	.word	0x00000000


	//----- nvinfo : EIATTR_FRAME_SIZE
	.align		4
.L_9:
        /*003c*/ 	.byte	0x04, 0x11
        /*003e*/ 	.short	(.L_11 - .L_10)
	.align		4
.L_10:
        /*0040*/ 	.word	index@(bandpass_many_series_one_param_time_major_from_hp_f32)
        /*0044*/ 	.word	0x00000000


	//----- nvinfo : EIATTR_MIN_STACK_SIZE
	.align		4
.L_11:
        /*0048*/ 	.byte	0x04, 0x12
        /*004a*/ 	.short	(.L_13 - .L_12)
	.align		4
.L_12:
        /*004c*/ 	.word	index@(bandpass_many_series_one_param_time_major_from_hp_f32)
        /*0050*/ 	.word	0x00000000


	//----- nvinfo : EIATTR_MIN_STACK_SIZE
	.align		4
.L_13:
        /*0054*/ 	.byte	0x04, 0x12
        /*0056*/ 	.short	(.L_15 - .L_14)
	.align		4
.L_14:
        /*0058*/ 	.word	index@(bandpass_batch_from_hp_f32)
        /*005c*/ 	.word	0x00000000
.L_15:


//--------------------- .nv.compat                --------------------------
	.section	.nv.compat,"",@"SHT_CUDA_COMPAT_INFO"
	.align	4
        /*0000*/ 	.byte	0x02, 0x09, 0x00, 0x00, 0x02, 0x02, 0x01, 0x00, 0x02, 0x05, 0x05, 0x00, 0x03, 0x07, 0x01, 0x01
        /*0010*/ 	.byte	0x02, 0x03, 0x00, 0x00, 0x02, 0x06, 0x01, 0x00, 0x04, 0x0b, 0x08, 0x00, 0x01, 0x00, 0x00, 0x00
        /*0020*/ 	.byte	0x00, 0x00, 0x00, 0x00


//--------------------- .nv.info.bandpass_many_series_one_param_time_major_from_hp_f32 --------------------------
	.section	.nv.info.bandpass_many_series_one_param_time_major_from_hp_f32,"",@"SHT_CUDA_INFO"
	.sectionflags	@""
	.align	4


	//----- nvinfo : EIATTR_CUDA_API_VERSION
	.align		4
        /*0000*/ 	.byte	0x04, 0x37
        /*0002*/ 	.short	(.L_17 - .L_16)
.L_16:
        /*0004*/ 	.word	0x00000082


	//----- nvinfo : EIATTR_KPARAM_INFO
	.align		4
.L_17:
        /*0008*/ 	.byte	0x04, 0x17
        /*000a*/ 	.short	(.L_19 - .L_18)
.L_18:
        /*000c*/ 	.word	0x00000000
        /*0010*/ 	.short	0x0009
        /*0012*/ 	.short	0x0038
        /*0014*/ 	.byte	0x00, 0xf5, 0x21, 0x00


	//----- nvinfo : EIATTR_KPARAM_INFO
	.align		4
.L_19:
        /*0018*/ 	.byte	0x04, 0x17
        /*001a*/ 	.short	(.L_21 - .L_20)
.L_20:
        /*001c*/ 	.word	0x00000000
        /*0020*/ 	.short	0x0008
        /*0022*/ 	.short	0x0030
        /*0024*/ 	.byte	0x00, 0xf5, 0x21, 0x00


	//----- nvinfo : EIATTR_KPARAM_INFO
	.align		4
.L_21:
        /*0028*/ 	.byte	0x04, 0x17
        /*002a*/ 	.short	(.L_23 - .L_22)
.L_22:
        /*002c*/ 	.word	0x00000000
        /*0030*/ 	.short	0x0007
        /*0032*/ 	.short	0x0028
        /*0034*/ 	.byte	0x00, 0xf5, 0x21, 0x00


	//----- nvinfo : EIATTR_KPARAM_INFO
	.align		4
.L_23:
        /*0038*/ 	.byte	0x04, 0x17
        /*003a*/ 	.short	(.L_25 - .L_24)
.L_24:
        /*003c*/ 	.word	0x00000000
        /*0040*/ 	.short	0x0006
        /*0042*/ 	.short	0x0020
        /*0044*/ 	.byte	0x00, 0xf5, 0x21, 0x00


	//----- nvinfo : EIATTR_KPARAM_INFO
	.align		4
.L_25:
        /*0048*/ 	.byte	0x04, 0x17
        /*004a*/ 	.short	(.L_27 - .L_26)
.L_26:
        /*004c*/ 	.word	0x00000000
        /*0050*/ 	.short	0x0005
        /*0052*/ 	.short	0x0018
        /*0054*/ 	.byte	0x00, 0xf0, 0x11, 0x00


	//----- nvinfo : EIATTR_KPARAM_INFO
	.align		4
.L_27:
        /*0058*/ 	.byte	0x04, 0x17
        /*005a*/ 	.short	(.L_29 - .L_28)
.L_28:
        /*005c*/ 	.word	0x00000000
        /*0060*/ 	.short	0x0004
        /*0062*/ 	.short	0x0014
        /*0064*/ 	.byte	0x00, 0xf0, 0x11, 0x00


	//----- nvinfo : EIATTR_KPARAM_INFO
	.align		4
.L_29:
        /*0068*/ 	.byte	0x04, 0x17
        /*006a*/ 	.short	(.L_31 - .L_30)
.L_30:
        /*006c*/ 	.word	0x00000000
        /*0070*/ 	.short	0x0003
        /*0072*/ 	.short	0x0010
        /*0074*/ 	.byte	0x00, 0xf0, 0x11, 0x00


	//----- nvinfo : EIATTR_KPARAM_INFO
	.align		4
.L_31:
        /*0078*/ 	.byte	0x04, 0x17
        /*007a*/ 	.short	(.L_33 - .L_32)
.L_32:
        /*007c*/ 	.word	0x00000000
        /*0080*/ 	.short	0x0002
        /*0082*/ 	.short	0x000c
        /*0084*/ 	.byte	0x00, 0xf0, 0x11, 0x00


	//----- nvinfo : EIATTR_KPARAM_INFO
	.align		4
.L_33:
        /*0088*/ 	.byte	0x04, 0x17
        /*008a*/ 	.short	(.L_35 - .L_34)
.L_34:
        /*008c*/ 	.word	0x00000000
        /*0090*/ 	.short	0x0001
        /*0092*/ 	.short	0x0008
        /*0094*/ 	.byte	0x00, 0xf0, 0x11, 0x00


	//----- nvinfo : EIATTR_KPARAM_INFO
	.align		4
.L_35:
        /*0098*/ 	.byte	0x04, 0x17
        /*009a*/ 	.short	(.L_37 - .L_36)
.L_36:
        /*009c*/ 	.word	0x00000000
        /*00a0*/ 	.short	0x0000
        /*00a2*/ 	.short	0x0000
        /*00a4*/ 	.byte	0x00, 0xf5, 0x21, 0x00


	//----- nvinfo : EIATTR_SPARSE_MMA_MASK
	.align		4
.L_37:
        /*00a8*/ 	.byte	0x03, 0x50
        /*00aa*/ 	.short	0x0000


	//----- nvinfo : EIATTR_MAXREG_COUNT
	.align		4
        /*00ac*/ 	.byte	0x03, 0x1b
        /*00ae*/ 	.short	0x00ff


	//----- nvinfo : EIATTR_MERCURY_ISA_VERSION
	.align		4
        /*00b0*/ 	.byte	0x03, 0x5f
        /*00b2*/ 	.short	0x0101


	//----- nvinfo : EIATTR_VRC_CTA_INIT_COUNT
	.align		4
        /*00b4*/ 	.byte	0x02, 0x4a
	.zero		1
	.zero		1


	//----- nvinfo : EIATTR_EXIT_INSTR_OFFSETS
	.align		4
        /*00b8*/ 	.byte	0x04, 0x1c
        /*00ba*/ 	.short	(.L_39 - .L_38)


	//   ....[0]....
.L_38:
        /*00bc*/ 	.word	0x00000040


	//   ....[1]....
        /*00c0*/ 	.word	0x00000920


	//   ....[2]....
        /*00c4*/ 	.word	0x00000a80


	//   ....[3]....
        /*00c8*/ 	.word	0x00004ba0


	//----- nvinfo : EIATTR_CRS_STACK_SIZE
	.align		4
.L_39:
        /*00cc*/ 	.byte	0x04, 0x1e
        /*00ce*/ 	.short	(.L_41 - .L_40)
.L_40:
        /*00d0*/ 	.word	0x00000000


	//----- nvinfo : EIATTR_CBANK_PARAM_SIZE
	.align		4
.L_41:
        /*00d4*/ 	.byte	0x03, 0x19
        /*00d6*/ 	.short	0x0040


	//----- nvinfo : EIATTR_PARAM_CBANK
	.align		4
        /*00d8*/ 	.byte	0x04, 0x0a
        /*00da*/ 	.short	(.L_43 - .L_42)
	.align		4
.L_42:
        /*00dc*/ 	.word	index@(.nv.constant0.bandpass_many_series_one_param_time_major_from_hp_f32)
        /*00e0*/ 	.short	0x0380
        /*00e2*/ 	.short	0x0040


	//----- nvinfo : EIATTR_SW_WAR
	.align		4
.L_43:
        /*00e4*/ 	.byte	0x04, 0x36
        /*00e6*/ 	.short	(.L_45 - .L_44)
.L_44:
        /*00e8*/ 	.word	0x00000008
.L_45:


//--------------------- .nv.info.bandpass_batch_from_hp_f32 --------------------------
	.section	.nv.info.bandpass_batch_from_hp_f32,"",@"SHT_CUDA_INFO"
	.sectionflags	@""
	.align	4


	//----- nvinfo : EIATTR_CUDA_API_VERSION
	.align		4
        /*0000*/ 	.byte	0x04, 0x37
        /*0002*/ 	.short	(.L_47 - .L_46)
.L_46:
        /*0004*/ 	.word	0x00000082


	//----- nvinfo : EIATTR_KPARAM_INFO
	.align		4
.L_47:
        /*0008*/ 	.byte	0x04, 0x17
        /*000a*/ 	.short	(.L_49 - .L_48)
.L_48:
        /*000c*/ 	.word	0x00000000
        /*0010*/ 	.short	0x000b
        /*0012*/ 	.short	0x0050
        /*0014*/ 	.byte	0x00, 0xf5, 0x21, 0x00


	//----- nvinfo : EIATTR_KPARAM_INFO
	.align		4
.L_49:
        /*0018*/ 	.byte	0x04, 0x17
        /*001a*/ 	.short	(.L_51 - .L_50)
.L_50:
        /*001c*/ 	.word	0x00000000
        /*0020*/ 	.short	0x000a
        /*0022*/ 	.short	0x0048
        /*0024*/ 	.byte	0x00, 0xf5, 0x21, 0x00


	//----- nvinfo : EIATTR_KPARAM_INFO
	.align		4
.L_51:
        /*0028*/ 	.byte	0x04, 0x17
        /*002a*/ 	.short	(.L_53 - .L_52)
.L_52:
        /*002c*/ 	.word	0x00000000
        /*0030*/ 	.short	0x0009
        /*0032*/ 	.short	0x0040
        /*0034*/ 	.byte	0x00, 0xf5, 0x21, 0x00


	//----- nvinfo : EIATTR_KPARAM_INFO
	.align		4
.L_53:
        /*0038*/ 	.byte	0x04, 0x17
        /*003a*/ 	.short	(.L_55 - .L_54)
.L_54:
        /*003c*/ 	.word	0x00000000
        /*0040*/ 	.short	0x0008
        /*0042*/ 	.short	0x0038
        /*0044*/ 	.byte	0x00, 0xf5, 0x21, 0x00


	//----- nvinfo : EIATTR_KPARAM_INFO
	.align		4
.L_55:
        /*0048*/ 	.byte	0x04, 0x17
        /*004a*/ 	.short	(.L_57 - .L_56)
.L_56:
        /*004c*/ 	.word	0x00000000
        /*0050*/ 	.short	0x0007
        /*0052*/ 	.short	0x0030
        /*0054*/ 	.byte	0x00, 0xf0, 0x11, 0x00


	//----- nvinfo : EIATTR_KPARAM_INFO
	.align		4
.L_57:
        /*0058*/ 	.byte	0x04, 0x17
        /*005a*/ 	.short	(.L_59 - .L_58)
.L_58:
        /*005c*/ 	.word	0x00000000
        /*0060*/ 	.short	0x0006
        /*0062*/ 	.short	0x0028
        /*0064*/ 	.byte	0x00, 0xf5, 0x21, 0x00


	//----- nvinfo : EIATTR_KPARAM_INFO
	.align		4
.L_59:
        /*0068*/ 	.byte	0x04, 0x17
        /*006a*/ 	.short	(.L_61 - .L_60)
.L_60:
        /*006c*/ 	.word	0x00000000
        /*0070*/ 	.short	0x0005
        /*0072*/ 	.short	0x0020
        /*0074*/ 	.byte	0x00, 0xf5, 0x21, 0x00


	//----- nvinfo : EIATTR_KPARAM_INFO
	.align		4
.L_61:
        /*0078*/ 	.byte	0x04, 0x17
        /*007a*/ 	.short	(.L_63 - .L_62)
.L_62:
        /*007c*/ 	.word	0x00000000
        /*0080*/ 	.short	0x0004
        /*0082*/ 	.short	0x0018
        /*0084*/ 	.byte	0x00, 0xf5, 0x21, 0x00


	//----- nvinfo : EIATTR_KPARAM_INFO
	.align		4
.L_63:
        /*0088*/ 	.byte	0x04, 0x17
        /*008a*/ 	.short	(.L_65 - .L_64)
.L_64:
        /*008c*/ 	.word	0x00000000
        /*0090*/ 	.short	0x0003
        /*0092*/ 	.short	0x0010
        /*0094*/ 	.byte	0x00, 0xf5, 0x21, 0x00


	//----- nvinfo : EIATTR_KPARAM_INFO
	.align		4
.L_65:
        /*0098*/ 	.byte	0x04, 0x17
        /*009a*/ 	.short	(.L_67 - .L_66)
.L_66:
        /*009c*/ 	.word	0x00000000
        /*00a0*/ 	.short	0x0002
        /*00a2*/ 	.short	0x000c
        /*00a4*/ 	.byte	0x00, 0xf0, 0x11, 0x00


	//----- nvinfo : EIATTR_KPARAM_INFO
	.align		4
.L_67:
        /*00a8*/ 	.byte	0x04, 0x17
        /*00aa*/ 	.short	(.L_69 - .L_68)
.L_68:
        /*00ac*/ 	.word	0x00000000
        /*00b0*/ 	.short	0x0001
        /*00b2*/ 	.short	0x0008
        /*00b4*/ 	.byte	0x00, 0xf0, 0x11, 0x00


	//----- nvinfo : EIATTR_KPARAM_INFO
	.align		4
.L_69:
        /*00b8*/ 	.byte	0x04, 0x17
        /*00ba*/ 	.short	(.L_71 - .L_70)
.L_70:
        /*00bc*/ 	.word	0x00000000
        /*00c0*/ 	.short	0x0000
        /*00c2*/ 	.short	0x0000
        /*00c4*/ 	.byte	0x00, 0xf5, 0x21, 0x00


	//----- nvinfo : EIATTR_SPARSE_MMA_MASK
	.align		4
.L_71:
        /*00c8*/ 	.byte	0x03, 0x50
        /*00ca*/ 	.short	0x0000


	//----- nvinfo : EIATTR_MAXREG_COUNT
	.align		4
        /*00cc*/ 	.byte	0x03, 0x1b
        /*00ce*/ 	.short	0x00ff


	//----- nvinfo : EIATTR_MERCURY_ISA_VERSION
	.align		4
        /*00d0*/ 	.byte	0x03, 0x5f
        /*00d2*/ 	.short	0x0101


	//----- nvinfo : EIATTR_VRC_CTA_INIT_COUNT
	.align		4
        /*00d4*/ 	.byte	0x02, 0x4a
	.zero		1
	.zero		1


	//----- nvinfo : EIATTR_EXIT_INSTR_OFFSETS
	.align		4
        /*00d8*/ 	.byte	0x04, 0x1c
        /*00da*/ 	.short	(.L_73 - .L_72)


	//   ....[0]....
.L_72:
        /*00dc*/ 	.word	0x00000080


	//   ....[1]....
        /*00e0*/ 	.word	0x00004410


	//----- nvinfo : EIATTR_CRS_STACK_SIZE
	.align		4
.L_73:
        /*00e4*/ 	.byte	0x04, 0x1e
        /*00e6*/ 	.short	(.L_75 - .L_74)
.L_74:
        /*00e8*/ 	.word	0x00000000


	//----- nvinfo : EIATTR_CBANK_PARAM_SIZE
	.align		4
.L_75:
        /*00ec*/ 	.byte	0x03, 0x19
        /*00ee*/ 	.short	0x0058


	//----- nvinfo : EIATTR_PARAM_CBANK
	.align		4
        /*00f0*/ 	.byte	0x04, 0x0a
        /*00f2*/ 	.short	(.L_77 - .L_76)
	.align		4
.L_76:
        /*00f4*/ 	.word	index@(.nv.constant0.bandpass_batch_from_hp_f32)
        /*00f8*/ 	.short	0x0380
        /*00fa*/ 	.short	0x0058


	//----- nvinfo : EIATTR_SW_WAR
	.align		4
.L_77:
        /*00fc*/ 	.byte	0x04, 0x36
        /*00fe*/ 	.short	(.L_79 - .L_78)
.L_78:
        /*0100*/ 	.word	0x00000008
.L_79:


//--------------------- .nv.callgraph             --------------------------
	.section	.nv.callgraph,"",@"SHT_CUDA_CALLGRAPH"
	.align	4
	.sectionentsize	8
	.align		4
        /*0000*/ 	.word	0x00000000
	.align		4
        /*0004*/ 	.word	0xffffffff
	.align		4
        /*0008*/ 	.word	0x00000000
	.align		4
        /*000c*/ 	.word	0xfffffffe
	.align		4
        /*0010*/ 	.word	0x00000000
	.align		4
        /*0014*/ 	.word	0xfffffffd
	.align		4
        /*0018*/ 	.word	0x00000000
	.align		4
        /*001c*/ 	.word	0xfffffffc


//--------------------- .text.bandpass_many_series_one_param_time_major_from_hp_f32 --------------------------
	.section	.text.bandpass_many_series_one_param_time_major_from_hp_f32,"ax",@progbits
	.align	128
        .global         bandpass_many_series_one_param_time_major_from_hp_f32
        .type           bandpass_many_series_one_param_time_major_from_hp_f32,@function
        .size           bandpass_many_series_one_param_time_major_from_hp_f32,(.L_x_164 - bandpass_many_series_one_param_time_major_from_hp_f32)
        .other          bandpass_many_series_one_param_time_major_from_hp_f32,@"STO_CUDA_ENTRY STV_DEFAULT"
bandpass_many_series_one_param_time_major_from_hp_f32:
.text.bandpass_many_series_one_param_time_major_from_hp_f32:
[----:B------:R-:W-:Y:S08]  /*0000*/  LDC R1, c[0x0][0x37c] ;  /* 0x0000df00ff017b82 */ /* 0x000ff00000000800 */
[----:B------:R-:W0:Y:S02]  /*0010*/  LDC.64 R2, c[0x0][0x388] ;  /* 0x0000e200ff027b82 */ /* 0x000e240000000a00 */
[----:B0-----:R-:W-:-:S04]  /*0020*/  VIMNMX R0, PT, PT, R2, R3, PT ;  /* 0x0000000302007248 */ /* 0x001fc80003fe0100 */
[----:B------:R-:W-:-:S13]  /*0030*/  ISETP.GE.AND P0, PT, R0, 0x1, PT ;  /* 0x000000010000780c */ /* 0x000fda0003f06270 */
[----:B------:R-:W-:Y:S05]  /*0040*/  @!P0 EXIT ;  /* 0x000000000000894d */ /* 0x000fea0003800000 */
[----:B------:R-:W0:Y:S01]  /*0050*/  LDCU UR4, c[0x0][0x398] ;  /* 0x00007300ff0477ac */ /* 0x000e220008000800 */
[----:B------:R-:W-:Y:S02]  /*0060*/  PLOP3.LUT P0, PT, PT, PT, PT, 0x8, 0x80 ;  /* 0x000000000080781c */ /* 0x000fe40003f0e170 */
[----:B------:R-:W-:Y:S02]  /*0070*/  CS2R R16, SRZ ;  /* 0x0000000000107805 */ /* 0x000fe4000001ff00 */
[----:B------:R-:W-:Y:S01]  /*0080*/  CS2R R14, SRZ ;  /* 0x00000000000e7805 */ /* 0x000fe2000001ff00 */
[----:B------:R-:W1:Y:S01]  /*0090*/  LDCU.64 UR8, c[0x0][0x358] ;  /* 0x00006b00ff0877ac */ /* 0x000e620008000a00 */
[----:B0-----:R-:W-:-:S09]  /*00a0*/  UISETP.GE.AND UP0, UPT, UR4, 0x1, UPT ;  /* 0x000000010400788c */ /* 0x001fd2000bf06270 */
[----:B-1----:R-:W-:Y:S05]  /*00b0*/  BRA.U !UP0, `(.L_x_0) ;  /* 0x0000000508fc7547 */ /* 0x002fea000b800000 */
[----:B------:R-:W0:Y:S01]  /*00c0*/  I2F.F64.U32 R24, UR4 ;  /* 0x0000000400187d12 */ /* 0x000e220008201800 */
[----:B------:R-:W-:-:S07]  /*00d0*/  IMAD.MOV.U32 R2, RZ, RZ, 0x1 ;  /* 0x00000001ff027424 */ /* 0x000fce00078e00ff */
[----:B0-----:R-:W0:Y:S02]  /*00e0*/  MUFU.RCP64H R3, R25 ;  /* 0x0000001900037308 */ /* 0x001e240000001800 */
[----:B0-----:R-:W-:-:S08]  /*00f0*/  DFMA R4, -R24, R2, 1 ;  /* 0x3ff000001804742b */ /* 0x001fd00000000102 */
[----:B------:R-:W-:-:S08]  /*0100*/  DFMA R4, R4, R4, R4 ;  /* 0x000000040404722b */ /* 0x000fd00000000004 */
[----:B------:R-:W-:-:S08]  /*0110*/  DFMA R4, R2, R4, R2 ;  /* 0x000000040204722b */ /* 0x000fd00000000002 */
[----:B------:R-:W-:-:S08]  /*0120*/  DFMA R2, -R24, R4, 1 ;  /* 0x3ff000001802742b */ /* 0x000fd00000000104 */
[----:B------:R-:W-:-:S08]  /*0130*/  DFMA R2, R4, R2, R4 ;  /* 0x000000020402722b */ /* 0x000fd00000000004 */
[----:B------:R-:W-:-:S08]  /*0140*/  DMUL R6, R2, 2 ;  /* 0x4000000002067828 */ /* 0x000fd00000000000 */
[----:B------:R-:W-:-:S08]  /*0150*/  DFMA R4, -R24, R6, 2 ;  /* 0x400000001804742b */ /* 0x000fd00000000106 */
[----:B------:R-:W-:-:S10]  /*0160*/  DFMA R6, R2, R4, R6 ;  /* 0x000000040206722b */ /* 0x000fd40000000006 */
[----:B------:R-:W-:-:S05]  /*0170*/  FFMA R0, RZ, R25, R7 ;  /* 0x00000019ff007223 */ /* 0x000fca0000000007 */
[----:B------:R-:W-:-:S13]  /*0180*/  FSETP.GT.AND P1, PT, |R0|, 1.469367938527859385e-39, PT ;  /* 0x001000000000780b */ /* 0x000fda0003f24200 */
[----:B------:R-:W-:Y:S05]  /*0190*/  @P1 BRA `(.L_x_1) ;  /* 0x0000000000141947 */ /* 0x000fea0003800000 */
[----:B------:R-:W-:Y:S01]  /*01a0*/  IMAD.MOV.U32 R0, RZ, RZ, RZ ;  /* 0x000000ffff007224 */ /* 0x000fe200078e00ff */
[----:B------:R-:W-:Y:S02]  /*01b0*/  MOV R7, 0x40000000 ;  /* 0x4000000000077802 */ /* 0x000fe40000000f00 */
[----:B------:R-:W-:-:S07]  /*01c0*/  MOV R8, 0x1e0 ;  /* 0x000001e000087802 */ /* 0x000fce0000000f00 */
[----:B------:R-:W-:Y:S05]  /*01d0*/  CALL.REL.NOINC `($__internal_0_$__cuda_sm20_div_rn_f64_full) ;  /* 0x0000004800747944 */ /* 0x000fea0003c00000 */
[----:B------:R-:W-:-:S07]  /*01e0*/  IMAD.MOV.U32 R6, RZ, RZ, R0 ;  /* 0x000000ffff067224 */ /* 0x000fce00078e0000 */
.L_x_1:
[----:B------:R-:W-:Y:S01]  /*01f0*/  DMUL R8, RZ, R6 ;  /* 0x00000006ff087228 */ /* 0x000fe20000000000 */
[----:B------:R-:W-:Y:S01]  /*0200*/  IMAD.SHL.U32 R0, R7, 0x2, RZ ;  /* 0x0000000207007824 */ /* 0x000fe200078e00ff */
[----:B------:R-:W-:Y:S01]  /*0210*/  UMOV UR4, 0x33145c07 ;  /* 0x33145c0700047882 */ /* 0x000fe20000000000 */
[----:B------:R-:W-:Y:S01]  /*0220*/  UMOV UR5, 0x3ca1a626 ;  /* 0x3ca1a62600057882 */ /* 0x000fe20000000000 */
[----:B------:R-:W-:Y:S01]  /*0230*/  IMAD.MOV.U32 R12, RZ, RZ, 0x2cb0d246 ;  /* 0x2cb0d246ff0c7424 */ /* 0x000fe200078e00ff */
[----:B------:R-:W-:Y:S01]  /*0240*/  MOV R13, 0x3e5ae5f1 ;  /* 0x3e5ae5f1000d7802 */ /* 0x000fe20000000f00 */
[----:B------:R-:W-:Y:S01]  /*0250*/  IMAD.MOV.U32 R10, RZ, RZ, -0x3e107ad8 ;  /* 0xc1ef8528ff0a7424 */ /* 0x000fe200078e00ff */
[----:B------:R-:W-:Y:S01]  /*0260*/  ISETP.GT.U32.AND P1, PT, R0, -0x79800000, PT ;  /* 0x868000000000780c */ /* 0x000fe20003f24070 */
[----:B------:R-:W-:Y:S01]  /*0270*/  IMAD.MOV.U32 R11, RZ, RZ, 0x3e21eea7 ;  /* 0x3e21eea7ff0b7424 */ /* 0x000fe200078e00ff */
[----:B------:R-:W-:Y:S02]  /*0280*/  BSSY.RECONVERGENT B1, `(.L_x_0) ;  /* 0x0000062000017945 */ /* 0x000fe40003800200 */
[----:B------:R-:W-:-:S02]  /*0290*/  FSEL R3, R9, R7, P1 ;  /* 0x0000000709037208 */ /* 0x000fc40000800000 */
[----:B------:R-:W-:Y:S02]  /*02a0*/  FSEL R8, R8, R6, P1 ;  /* 0x0000000608087208 */ /* 0x000fe40000800000 */
[----:B------:R-:W-:-:S03]  /*02b0*/  IADD3 R9, PT, PT, R3, 0x100000, RZ ;  /* 0x0010000003097810 */ /* 0x000fc60007ffe0ff */
[----:B------:R-:W-:Y:S01]  /*02c0*/  IMAD.MOV.U32 R2, RZ, RZ, R8 ;  /* 0x000000ffff027224 */ /* 0x000fe200078e0008 */
[----:B------:R-:W0:Y:S08]  /*02d0*/  FRND.F64 R4, R8 ;  /* 0x0000000800047313 */ /* 0x000e300000301800 */
[----:B------:R-:W1:Y:S01]  /*02e0*/  F2I.S64.F64 R8, R8 ;  /* 0x0000000800087311 */ /* 0x000e620000301900 */
[----:B0-----:R-:W-:-:S08]  /*02f0*/  DFMA R4, R4, -0.5, R2 ;  /* 0xbfe000000404782b */ /* 0x001fd00000000002 */
[C---:B------:R-:W-:Y:S01]  /*0300*/  DMUL R6, R4.reuse, UR4 ;  /* 0x0000000404067c28 */ /* 0x040fe20008000000 */
[----:B------:R-:W-:Y:S01]  /*0310*/  UMOV UR4, 0x54442d18 ;  /* 0x54442d1800047882 */ /* 0x000fe20000000000 */
[----:B------:R-:W-:Y:S01]  /*0320*/  UMOV UR5, 0x400921fb ;  /* 0x400921fb00057882 */ /* 0x000fe20000000000 */
[C---:B-1----:R-:W-:Y:S02]  /*0330*/  LOP3.LUT R0, R8.reuse, 0x1, RZ, 0xc0, !PT ;  /* 0x0000000108007812 */ /* 0x042fe400078ec0ff */
[----:B------:R-:W-:Y:S02]  /*0340*/  LOP3.LUT P2, RZ, R8, 0x2, RZ, 0xc0, !PT ;  /* 0x0000000208ff7812 */ /* 0x000fe4000784c0ff */
[----:B------:R-:W-:Y:S01]  /*0350*/  ISETP.NE.U32.AND P1, PT, R0, 0x1, PT ;  /* 0x000000010000780c */ /* 0x000fe20003f25070 */
[----:B------:R-:W-:Y:S01]  /*0360*/  DFMA R6, R4, UR4, R6 ;  /* 0x0000000404067c2b */ /* 0x000fe20008000006 */
[----:B------:R-:W-:Y:S01]  /*0370*/  UMOV UR4, 0xf9785eba ;  /* 0xf9785eba00047882 */ /* 0x000fe20000000000 */
[----:B------:R-:W-:Y:S01]  /*0380*/  UMOV UR5, 0x3de5db65 ;  /* 0x3de5db6500057882 */ /* 0x000fe20000000000 */
[----:B------:R-:W-:-:S05]  /*0390*/  ISETP.NE.U32.AND.EX P1, PT, RZ, RZ, PT, P1 ;  /* 0x000000ffff00720c */ /* 0x000fca0003f25110 */
[----:B------:R-:W-:-:S08]  /*03a0*/  DMUL R4, R6, R6 ;  /* 0x0000000606047228 */ /* 0x000fd00000000000 */
[C---:B------:R-:W-:Y:S01]  /*03b0*/  DFMA R12, R4.reuse, UR4, -R12 ;  /* 0x00000004040c7c2b */ /* 0x040fe2000800080c */
[----:B------:R-:W-:Y:S01]  /*03c0*/  UMOV UR4, 0x20fd8164 ;  /* 0x20fd816400047882 */ /* 0x000fe20000000000 */
[----:B------:R-:W-:Y:S02]  /*03d0*/  UMOV UR5, 0x3da8ff83 ;  /* 0x3da8ff8300057882 */ /* 0x000fe40000000000 */
[C---:B------:R-:W-:Y:S01]  /*03e0*/  DFMA R10, R4.reuse, -UR4, R10 ;  /* 0x80000004040a7c2b */ /* 0x040fe2000800000a */
[----:B------:R-:W-:Y:S01]  /*03f0*/  UMOV UR4, 0x69ace392 ;  /* 0x69ace39200047882 */ /* 0x000fe20000000000 */
[----:B------:R-:W-:Y:S02]  /*0400*/  UMOV UR5, 0x3ec71de3 ;  /* 0x3ec71de300057882 */ /* 0x000fe40000000000 */
[----:B------:R-:W-:Y:S01]  /*0410*/  DFMA R12, R4, R12, UR4 ;  /* 0x00000004040c7e2b */ /* 0x000fe2000800000c */
[----:B------:R-:W-:Y:S01]  /*0420*/  UMOV UR4, 0x8e06e6d9 ;  /* 0x8e06e6d900047882 */ /* 0x000fe20000000000 */
[----:B------:R-:W-:-:S02]  /*0430*/  UMOV UR5, 0x3e927e4f ;  /* 0x3e927e4f00057882 */ /* 0x000fc40000000000 */
[C---:B------:R-:W-:Y:S01]  /*0440*/  DFMA R10, R4.reuse, R10, -UR4 ;  /* 0x80000004040a7e2b */ /* 0x040fe2000800000a */
[----:B------:R-:W-:Y:S01]  /*0450*/  UMOV UR4, 0x19db62a1 ;  /* 0x19db62a100047882 */ /* 0x000fe20000000000 */
[----:B------:R-:W-:Y:S02]  /*0460*/  UMOV UR5, 0x3f2a01a0 ;  /* 0x3f2a01a000057882 */ /* 0x000fe40000000000 */
[C---:B------:R-:W-:Y:S01]  /*0470*/  DFMA R12, R4.reuse, R12, -UR4 ;  /* 0x80000004040c7e2b */ /* 0x040fe2000800000c */
[----:B------:R-:W-:Y:S01]  /*0480*/  UMOV UR4, 0x19ddbce9 ;  /* 0x19ddbce900047882 */ /* 0x000fe20000000000 */
[----:B------:R-:W-:Y:S02]  /*0490*/  UMOV UR5, 0x3efa01a0 ;  /* 0x3efa01a000057882 */ /* 0x000fe40000000000 */
[----:B------:R-:W-:Y:S01]  /*04a0*/  DFMA R10, R4, R10, UR4 ;  /* 0x00000004040a7e2b */ /* 0x000fe2000800000a */
[----:B------:R-:W-:Y:S01]  /*04b0*/  UMOV UR4, 0x11110818 ;  /* 0x1111081800047882 */ /* 0x000fe20000000000 */
[----:B------:R-:W-:-:S02]  /*04c0*/  UMOV UR5, 0x3f811111 ;  /* 0x3f81111100057882 */ /* 0x000fc40000000000 */
[C---:B------:R-:W-:Y:S01]  /*04d0*/  DFMA R12, R4.reuse, R12, UR4 ;  /* 0x00000004040c7e2b */ /* 0x040fe2000800000c */
[----:B------:R-:W-:Y:S01]  /*04e0*/  UMOV UR4, 0x16c15d47 ;  /* 0x16c15d4700047882 */ /* 0x000fe20000000000 */
[----:B------:R-:W-:Y:S02]  /*04f0*/  UMOV UR5, 0x3f56c16c ;  /* 0x3f56c16c00057882 */ /* 0x000fe40000000000 */
[C---:B------:R-:W-:Y:S01]  /*0500*/  DFMA R10, R4.reuse, R10, -UR4 ;  /* 0x80000004040a7e2b */ /* 0x040fe2000800000a */
[----:B------:R-:W-:Y:S01]  /*0510*/  UMOV UR4, 0x55555554 ;  /* 0x5555555400047882 */ /* 0x000fe20000000000 */
[----:B------:R-:W-:Y:S02]  /*0520*/  UMOV UR5, 0x3fc55555 ;  /* 0x3fc5555500057882 */ /* 0x000fe40000000000 */
[----:B------:R-:W-:Y:S01]  /*0530*/  DFMA R12, R4, R12, -UR4 ;  /* 0x80000004040c7e2b */ /* 0x000fe2000800000c */
[----:B------:R-:W-:Y:S01]  /*0540*/  UMOV UR4, 0x55555551 ;  /* 0x5555555100047882 */ /* 0x000fe20000000000 */
[----:B------:R-:W-:-:S02]  /*0550*/  UMOV UR5, 0x3fa55555 ;  /* 0x3fa5555500057882 */ /* 0x000fc40000000000 */
[C---:B------:R-:W-:Y:S01]  /*0560*/  DFMA R10, R4.reuse, R10, UR4 ;  /* 0x00000004040a7e2b */ /* 0x040fe2000800000a */
[----:B------:R-:W-:Y:S01]  /*0570*/  UMOV UR4, 0x812dea11 ;  /* 0x812dea1100047882 */ /* 0x000fe20000000000 */
[----:B------:R-:W-:Y:S02]  /*0580*/  UMOV UR5, 0x3d719799 ;  /* 0x3d71979900057882 */ /* 0x000fe40000000000 */
[----:B------:R-:W-:-:S04]  /*0590*/  DFMA R12, R4, R12, RZ ;  /* 0x0000000c040c722b */ /* 0x000fc800000000ff */
[----:B------:R-:W-:-:S04]  /*05a0*/  DFMA R10, R4, R10, -0.5 ;  /* 0xbfe00000040a742b */ /* 0x000fc8000000000a */
[----:B------:R-:W-:Y:S01]  /*05b0*/  DFMA R12, R6, R12, R6 ;  /* 0x0000000c060c722b */ /* 0x000fe20000000006 */
[----:B------:R-:W0:Y:S03]  /*05c0*/  FRND.F64.TRUNC R6, R2 ;  /* 0x0000000200067313 */ /* 0x000e26000030d800 */
[----:B------:R-:W-:-:S06]  /*05d0*/  DFMA R10, R4, R10, 1 ;  /* 0x3ff00000040a742b */ /* 0x000fcc000000000a */
[----:B------:R-:W-:-:S04]  /*05e0*/  LOP3.LUT R5, R13, 0x80000000, RZ, 0x3c, !PT ;  /* 0x800000000d057812 */ /* 0x000fc800078e3cff */
[----:B------:R-:W-:Y:S02]  /*05f0*/  FSEL R25, R5, R11, !P1 ;  /* 0x0000000b05197208 */ /* 0x000fe40004800000 */
[----:B------:R-:W-:Y:S02]  /*0600*/  FSEL R24, R12, R10, !P1 ;  /* 0x0000000a0c187208 */ /* 0x000fe40004800000 */
[----:B------:R-:W-:Y:S02]  /*0610*/  @P2 LOP3.LUT R5, R25, 0x80000000, RZ, 0x3c, !PT ;  /* 0x8000000019052812 */ /* 0x000fe400078e3cff */
[----:B------:R-:W-:Y:S02]  /*0620*/  FSEL R4, R10, R12, !P1 ;  /* 0x0000000c0a047208 */ /* 0x000fe40004800000 */
[----:B------:R-:W-:Y:S02]  /*0630*/  @P2 MOV R25, R5 ;  /* 0x0000000500192202 */ /* 0x000fe40000000f00 */
[----:B------:R-:W-:Y:S01]  /*0640*/  FSEL R5, R11, R13, !P1 ;  /* 0x0000000d0b057208 */ /* 0x000fe20004800000 */
[----:B0-----:R-:W-:-:S02]  /*0650*/  DSETP.NEU.AND P1, PT, R2, R6, PT ;  /* 0x000000060200722a */ /* 0x001fc40003f2d000 */
[----:B------:R-:W-:Y:S02]  /*0660*/  DMUL R6, RZ, R2 ;  /* 0x00000002ff067228 */ /* 0x000fe40000000000 */
[----:B------:R-:W-:Y:S01]  /*0670*/  DADD R24, RZ, R24 ;  /* 0x00000000ff187229 */ /* 0x000fe20000000018 */
[----:B------:R-:W-:-:S05]  /*0680*/  @P2 LOP3.LUT R3, R5, 0x80000000, RZ, 0x3c, !PT ;  /* 0x8000000005032812 */ /* 0x000fca00078e3cff */
[----:B------:R-:W-:Y:S02]  /*0690*/  @P2 IMAD.MOV.U32 R5, RZ, RZ, R3 ;  /* 0x000000ffff052224 */ /* 0x000fe400078e0003 */
[----:B------:R-:W-:Y:S01]  /*06a0*/  DSETP.GEU.AND P3, PT, |R24|, UR4, PT ;  /* 0x0000000418007e2a */ /* 0x000fe2000bf6e200 */
[----:B------:R-:W-:Y:S02]  /*06b0*/  FSEL R6, R6, R4, !P1 ;  /* 0x0000000406067208 */ /* 0x000fe40004800000 */
[----:B------:R-:W-:-:S11]  /*06c0*/  FSEL R7, R7, R5, !P1 ;  /* 0x0000000507077208 */ /* 0x000fd60004800000 */
[----:B------:R-:W-:Y:S05]  /*06d0*/  @!P3 BRA `(.L_x_2) ;  /* 0x000000000070b947 */ /* 0x000fea0003800000 */
[----:B------:R-:W0:Y:S01]  /*06e0*/  MUFU.RCP64H R3, R25 ;  /* 0x0000001900037308 */ /* 0x000e220000001800 */
[----:B------:R-:W-:Y:S01]  /*06f0*/  IMAD.MOV.U32 R2, RZ, RZ, 0x1 ;  /* 0x00000001ff027424 */ /* 0x000fe200078e00ff */
[----:B------:R-:W-:Y:S01]  /*0700*/  DADD R8, R6, -1 ;  /* 0xbff0000006087429 */ /* 0x000fe20000000000 */
[----:B------:R-:W-:Y:S09]  /*0710*/  BSSY.RECONVERGENT B2, `(.L_x_3) ;  /* 0x0000012000027945 */ /* 0x000ff20003800200 */
[----:B------:R-:W-:Y:S01]  /*0720*/  FSETP.GEU.AND P1, PT, |R9|, 6.5827683646048100446e-37, PT ;  /* 0x036000000900780b */ /* 0x000fe20003f2e200 */
[----:B0-----:R-:W-:-:S08]  /*0730*/  DFMA R4, -R24, R2, 1 ;  /* 0x3ff000001804742b */ /* 0x001fd00000000102 */
[----:B------:R-:W-:-:S08]  /*0740*/  DFMA R4, R4, R4, R4 ;  /* 0x000000040404722b */ /* 0x000fd00000000004 */
[----:B------:R-:W-:-:S08]  /*0750*/  DFMA R4, R2, R4, R2 ;  /* 0x000000040204722b */ /* 0x000fd00000000002 */
[----:B------:R-:W-:-:S08]  /*0760*/  DFMA R2, -R24, R4, 1 ;  /* 0x3ff000001802742b */ /* 0x000fd00000000104 */
[----:B------:R-:W-:-:S08]  /*0770*/  DFMA R2, R4, R2, R4 ;  /* 0x000000020402722b */ /* 0x000fd00000000004 */
[----:B------:R-:W-:-:S08]  /*0780*/  DMUL R6, R8, R2 ;  /* 0x0000000208067228 */ /* 0x000fd00000000000 */
[----:B------:R-:W-:-:S08]  /*0790*/  DFMA R4, -R24, R6, R8 ;  /* 0x000000061804722b */ /* 0x000fd00000000108 */
[----:B------:R-:W-:-:S10]  /*07a0*/  DFMA R6, R2, R4, R6 ;  /* 0x000000040206722b */ /* 0x000fd40000000006 */
[----:B------:R-:W-:-:S05]  /*07b0*/  FFMA R0, RZ, R25, R7 ;  /* 0x00000019ff007223 */ /* 0x000fca0000000007 */
[----:B------:R-:W-:-:S13]  /*07c0*/  FSETP.GT.AND P0, PT, |R0|, 1.469367938527859385e-39, PT ;  /* 0x001000000000780b */ /* 0x000fda0003f04200 */
[----:B------:R-:W-:Y:S05]  /*07d0*/  @P0 BRA P1, `(.L_x_4) ;  /* 0x0000000000140947 */ /* 0x000fea0000800000 */
[----:B------:R-:W-:Y:S01]  /*07e0*/  MOV R0, R8 ;  /* 0x0000000800007202 */ /* 0x000fe20000000f00 */
[----:B------:R-:W-:Y:S01]  /*07f0*/  IMAD.MOV.U32 R7, RZ, RZ, R9 ;  /* 0x000000ffff077224 */ /* 0x000fe200078e0009 */
[----:B------:R-:W-:-:S07]  /*0800*/  MOV R8, 0x820 ;  /* 0x0000082000087802 */ /* 0x000fce0000000f00 */
[----:B------:R-:W-:Y:S05]  /*0810*/  CALL.REL.NOINC `($__internal_0_$__cuda_sm20_div_rn_f64_full) ;  /* 0x0000004000e47944 */ /* 0x000fea0003c00000 */
[----:B------:R-:W-:-:S07]  /*0820*/  IMAD.MOV.U32 R6, RZ, RZ, R0 ;  /* 0x000000ffff067224 */ /* 0x000fce00078e0000 */
.L_x_4:
[----:B------:R-:W-:Y:S05]  /*0830*/  BSYNC.RECONVERGENT B2 ;  /* 0x0000000000027941 */ /* 0x000fea0003800200 */
.L_x_3:
[----:B------:R-:W-:Y:S01]  /*0840*/  DADD R6, R6, 1 ;  /* 0x3ff0000006067429 */ /* 0x000fe20000000000 */
[----:B------:R-:W-:Y:S01]  /*0850*/  MOV R14, 0x0 ;  /* 0x00000000000e7802 */ /* 0x000fe20000000f00 */
[----:B------:R-:W-:Y:S01]  /*0860*/  IMAD.MOV.U32 R15, RZ, RZ, 0x3ff00000 ;  /* 0x3ff00000ff0f7424 */ /* 0x000fe200078e00ff */
[----:B------:R-:W-:-:S05]  /*0870*/  PLOP3.LUT P0, PT, PT, PT, PT, 0x80, 0x8 ;  /* 0x000000000008781c */ /* 0x000fca0003f0f070 */
[C---:B------:R-:W-:Y:S02]  /*0880*/  DFMA R14, R6.reuse, -0.5, R14 ;  /* 0xbfe00000060e782b */ /* 0x040fe4000000000e */
[----:B------:R-:W-:-:S11]  /*0890*/  DADD R16, -R6, 1 ;  /* 0x3ff0000006107429 */ /* 0x000fd60000000100 */
.L_x_2:
[----:B------:R-:W-:Y:S05]  /*08a0*/  BSYNC.RECONVERGENT B1 ;  /* 0x0000000000017941 */ /* 0x000fea0003800200 */
.L_x_0:
[----:B------:R-:W0:Y:S01]  /*08b0*/  S2R R5, SR_TID.X ;  /* 0x0000000000057919 */ /* 0x000e220000002100 */
[----:B------:R-:W1:Y:S01]  /*08c0*/  LDCU UR5, c[0x0][0x360] ;  /* 0x00006c00ff0577ac */ /* 0x000e620008000800 */
[----:B------:R-:W0:Y:S01]  /*08d0*/  S2UR UR4, SR_CTAID.X ;  /* 0x00000000000479c3 */ /* 0x000e220000002500 */
[----:B------:R-:W2:Y:S07]  /*08e0*/  LDCU UR7, c[0x0][0x388] ;  /* 0x00007100ff0777ac */ /* 0x000eae0008000800 */
[----:B------:R-:W0:Y:S02]  /*08f0*/  LDC R0, c[0x0][0x360] ;  /* 0x0000d800ff007b82 */ /* 0x000e240000000800 */
[----:B0-----:R-:W-:-:S05]  /*0900*/  IMAD R5, R0, UR4, R5 ;  /* 0x0000000400057c24 */ /* 0x001fca000f8e0205 */
[----:B--2---:R-:W-:-:S13]  /*0910*/  ISETP.GE.AND P1, PT, R5, UR7, PT ;  /* 0x0000000705007c0c */ /* 0x004fda000bf26270 */
[----:B-1----:R-:W-:Y:S05]  /*0920*/  @P1 EXIT ;  /* 0x000000000000194d */ /* 0x002fea0003800000 */
[----:B------:R-:W0:Y:S01]  /*0930*/  LDCU UR6, c[0x0][0x38c] ;  /* 0x00007180ff0677ac */ /* 0x000e220008000800 */
[----:B------:R-:W1:Y:S01]  /*0940*/  LDC.64 R22, c[0x0][0x3b0] ;  /* 0x0000ec00ff167b82 */ /* 0x000e620000000a00 */
[----:B------:R-:W2:Y:S07]  /*0950*/  LDCU UR4, c[0x0][0x370] ;  /* 0x00006e00ff0477ac */ /* 0x000eae0008000800 */
[----:B------:R-:W3:Y:S08]  /*0960*/  LDC.64 R20, c[0x0][0x3b8] ;  /* 0x0000ee00ff147b82 */ /* 0x000ef00000000a00 */
[----:B------:R-:W4:Y:S01]  /*0970*/  LDC.64 R12, c[0x0][0x3a0] ;  /* 0x0000e800ff0c7b82 */ /* 0x000f220000000a00 */
[----:B0-----:R-:W-:-:S02]  /*0980*/  UISETP.GT.U32.AND UP0, UPT, UR6, 0x1, UPT ;  /* 0x000000010600788c */ /* 0x001fc4000bf04070 */
[----:B--2---:R-:W-:-:S05]  /*0990*/  UIMAD UR5, UR5, UR4, URZ ;  /* 0x00000004050572a4 */ /* 0x004fca000f8e02ff */
[----:B------:R-:W0:Y:S02]  /*09a0*/  LDC.64 R18, c[0x0][0x3a8] ;  /* 0x0000ea00ff127b82 */ /* 0x000e240000000a00 */
[----:B------:R-:W-:Y:S05]  /*09b0*/  BRA.U UP0, `(.L_x_5) ;  /* 0x0000000100347547 */ /* 0x000fea000b800000 */
.L_x_6:
[----:B------:R-:W-:Y:S02]  /*09c0*/  IMAD.MOV.U32 R15, RZ, RZ, 0x7fffffff ;  /* 0x7fffffffff0f7424 */ /* 0x000fe400078e00ff */
[----:B----4-:R-:W-:-:S04]  /*09d0*/  IMAD.WIDE R2, R5, 0x4, R12 ;  /* 0x0000000405027825 */ /* 0x010fc800078e020c */
[C---:B0-----:R-:W-:Y:S01]  /*09e0*/  IMAD.WIDE R6, R5.reuse, 0x4, R18 ;  /* 0x0000000405067825 */ /* 0x041fe200078e0212 */
[----:B------:R2:W-:Y:S03]  /*09f0*/  STG.E desc[UR8][R2.64], R15 ;  /* 0x0000000f02007986 */ /* 0x0005e6000c101908 */
[C---:B---3--:R-:W-:Y:S01]  /*0a00*/  IMAD.WIDE R8, R5.reuse, 0x4, R20 ;  /* 0x0000000405087825 */ /* 0x048fe200078e0214 */
[----:B------:R2:W-:Y:S03]  /*0a10*/  STG.E desc[UR8][R6.64], R15 ;  /* 0x0000000f06007986 */ /* 0x0005e6000c101908 */
[C---:B-1----:R-:W-:Y:S01]  /*0a20*/  IMAD.WIDE R10, R5.reuse, 0x4, R22 ;  /* 0x00000004050a7825 */ /* 0x042fe200078e0216 */
[----:B------:R2:W-:Y:S01]  /*0a30*/  STG.E desc[UR8][R8.64], R15 ;  /* 0x0000000f08007986 */ /* 0x0005e2000c101908 */
[----:B------:R-:W-:-:S03]  /*0a40*/  IADD3 R5, PT, PT, R5, UR5, RZ ;  /* 0x0000000505057c10 */ /* 0x000fc6000fffe0ff */
[----:B------:R2:W-:Y:S01]  /*0a50*/  STG.E desc[UR8][R10.64], R15 ;  /* 0x0000000f0a007986 */ /* 0x0005e2000c101908 */
[----:B------:R-:W-:-:S13]  /*0a60*/  ISETP.GE.AND P0, PT, R5, UR7, PT ;  /* 0x0000000705007c0c */ /* 0x000fda000bf06270 */
[----:B--2---:R-:W-:Y:S05]  /*0a70*/  @!P0 BRA `(.L_x_6) ;  /* 0xfffffffc00d08947 */ /* 0x004fea000383ffff */
[----:B------:R-:W-:Y:S05]  /*0a80*/  EXIT ;  /* 0x000000000000794d */ /* 0x000fea0003800000 */
.L_x_5:
[----:B------:R-:W2:Y:S01]  /*0a90*/  LDCU.64 UR12, c[0x0][0x390] ;  /* 0x00007200ff0c77ac */ /* 0x000ea20008000a00 */
[----:B------:R-:W0:Y:S01]  /*0aa0*/  LDCU UR19, c[0x0][0x388] ;  /* 0x00007100ff1377ac */ /* 0x000e220008000800 */
[----:B------:R-:W0:Y:S01]  /*0ab0*/  LDCU UR18, c[0x0][0x38c] ;  /* 0x00007180ff1277ac */ /* 0x000e220008000800 */
[----:B------:R-:W-:Y:S01]  /*0ac0*/  UIADD3 UR6, UPT, UPT, UR6, -0x2, URZ ;  /* 0xfffffffe06067890 */ /* 0x000fe2000fffe0ff */
[----:B--2---:R-:W2:Y:S08]  /*0ad0*/  F2F.F64.F32 R2, UR12 ;  /* 0x0000000c00027d10 */ /* 0x004eb00008201800 */
[----:B------:R-:W5:Y:S01]  /*0ae0*/  F2F.F64.F32 R6, UR13 ;  /* 0x0000000d00067d10 */ /* 0x000f620008201800 */
[----:B--2---:R-:W-:-:S02]  /*0af0*/  R2UR UR10, R2 ;  /* 0x00000000020a72ca */ /* 0x004fc400000e0000 */
[----:B------:R-:W-:-:S11]  /*0b00*/  R2UR UR11, R3 ;  /* 0x00000000030b72ca */ /* 0x000fd600000e0000 */
[----:B------:R-:W-:Y:S01]  /*0b10*/  IMAD.U32 R8, RZ, RZ, UR10 ;  /* 0x0000000aff087e24 */ /* 0x000fe2000f8e00ff */
[----:B------:R-:W-:Y:S01]  /*0b20*/  MOV R2, UR10 ;  /* 0x0000000a00027c02 */ /* 0x000fe20008000f00 */
[----:B------:R-:W-:Y:S02]  /*0b30*/  IMAD.U32 R9, RZ, RZ, UR11 ;  /* 0x0000000bff097e24 */ /* 0x000fe4000f8e00ff */
[----:B------:R-:W-:-:S04]  /*0b40*/  IMAD.U32 R3, RZ, RZ, UR11 ;  /* 0x0000000bff037e24 */ /* 0x000fc8000f8e00ff */
[----:B------:R-:W-:Y:S02]  /*0b50*/  DADD R8, R8, 1 ;  /* 0x3ff0000008087429 */ /* 0x000fe40000000000 */
[----:B------:R-:W-:-:S06]  /*0b60*/  DADD R2, -R2, 1 ;  /* 0x3ff0000002027429 */ /* 0x000fcc0000000100 */
[----:B-----5:R-:W-:Y:S02]  /*0b70*/  DMUL R6, R6, R8 ;  /* 0x0000000806067228 */ /* 0x020fe40000000000 */
[----:B------:R-:W-:-:S08]  /*0b80*/  DMUL R2, R2, 0.5 ;  /* 0x3fe0000002027828 */ /* 0x000fd00000000000 */
[----:B------:R-:W-:Y:S02]  /*0b90*/  R2UR UR14, R6 ;  /* 0x00000000060e72ca */ /* 0x000fe400000e0000 */
[----:B------:R-:W-:Y:S02]  /*0ba0*/  R2UR UR15, R7 ;  /* 0x00000000070f72ca */ /* 0x000fe400000e0000 */
[----:B------:R-:W-:Y:S02]  /*0bb0*/  R2UR UR12, R2 ;  /* 0x00000000020c72ca */ /* 0x000fe400000e0000 */
[----:B0-----:R-:W-:-:S15]  /*0bc0*/  R2UR UR13, R3 ;  /* 0x00000000030d72ca */ /* 0x001fde00000e0000 */
.L_x_75:
[----:B01-3--:R-:W0:Y:S08]  /*0bd0*/  LDC.64 R2, c[0x0][0x380] ;  /* 0x0000e000ff027b82 */ /* 0x00be300000000a00 */
[----:B--2---:R-:W2:Y:S01]  /*0be0*/  LDC.64 R8, c[0x0][0x380] ;  /* 0x0000e000ff087b82 */ /* 0x004ea20000000a00 */
[----:B0-----:R-:W-:-:S06]  /*0bf0*/  IMAD.WIDE R2, R5, 0x4, R2 ;  /* 0x0000000405027825 */ /* 0x001fcc00078e0202 */
[----:B------:R-:W5:Y:S01]  /*0c00*/  LDG.E.CONSTANT R2, desc[UR8][R2.64] ;  /* 0x0000000802027981 */ /* 0x000f62000c1e9900 */
[----:B------:R-:W-:Y:S01]  /*0c10*/  BSSY.RECONVERGENT B0, `(.L_x_7) ;  /* 0x000000f000007945 */ /* 0x000fe20003800200 */
[----:B------:R-:W-:Y:S01]  /*0c20*/  IMAD.MOV.U32 R6, RZ, RZ, RZ ;  /* 0x000000ffff067224 */ /* 0x000fe200078e00ff */
[----:B-----5:R-:W-:-:S13]  /*0c30*/  FSETP.NE.AND P1, PT, |R2|, +INF , PT ;  /* 0x7f8000000200780b */ /* 0x020fda0003f25200 */
[----:B--2-4-:R-:W-:Y:S05]  /*0c40*/  @P1 BRA `(.L_x_8) ;  /* 0x0000000000281947 */ /* 0x014fea0003800000 */
.L_x_10:
[----:B------:R-:W-:Y:S01]  /*0c50*/  IADD3 R0, PT, PT, R6, 0x1, RZ ;  /* 0x0000000106007810 */ /* 0x000fe20007ffe0ff */
[----:B------:R-:W-:-:S03]  /*0c60*/  IMAD.MOV.U32 R6, RZ, RZ, 0x2 ;  /* 0x00000002ff067424 */ /* 0x000fc600078e00ff */
[----:B------:R-:W-:-:S13]  /*0c70*/  ISETP.NE.AND P1, PT, R0, UR18, PT ;  /* 0x0000001200007c0c */ /* 0x000fda000bf25270 */
[----:B------:R-:W-:Y:S05]  /*0c80*/  @!P1 BRA `(.L_x_9) ;  /* 0x00000000001c9947 */ /* 0x000fea0003800000 */
[----:B------:R-:W-:-:S04]  /*0c90*/  IMAD.MOV.U32 R6, RZ, RZ, R0 ;  /* 0x000000ffff067224 */ /* 0x000fc800078e0000 */
[----:B------:R-:W-:-:S04]  /*0ca0*/  IMAD R3, R6, UR19, R5 ;  /* 0x0000001306037c24 */ /* 0x000fc8000f8e0205 */
[----:B------:R-:W-:-:S06]  /*0cb0*/  IMAD.WIDE R2, R3, 0x4, R8 ;  /* 0x0000000403027825 */ /* 0x000fcc00078e0208 */
[----:B------:R-:W2:Y:S02]  /*0cc0*/  LDG.E.CONSTANT R2, desc[UR8][R2.64] ;  /* 0x0000000802027981 */ /* 0x000ea4000c1e9900 */
[----:B--2---:R-:W-:-:S13]  /*0cd0*/  FSETP.NE.AND P1, PT, |R2|, +INF , PT ;  /* 0x7f8000000200780b */ /* 0x004fda0003f25200 */
[----:B------:R-:W-:Y:S05]  /*0ce0*/  @!P1 BRA `(.L_x_10) ;  /* 0xfffffffc00d89947 */ /* 0x000fea000383ffff */
.L_x_8:
[----:B------:R-:W-:-:S07]  /*0cf0*/  VIMNMX R6, PT, PT, R6, 0x2, !PT ;  /* 0x0000000206067848 */ /* 0x000fce0007fe0100 */
.L_x_9:
[----:B------:R-:W-:Y:S05]  /*0d00*/  BSYNC.RECONVERGENT B0 ;  /* 0x0000000000007941 */ /* 0x000fea0003800200 */
.L_x_7:
[----:B------:R-:W0:Y:S08]  /*0d10*/  LDC.64 R10, c[0x0][0x380] ;  /* 0x0000e000ff0a7b82 */ /* 0x000e300000000a00 */
[----:B------:R-:W2:Y:S08]  /*0d20*/  LDC.64 R8, c[0x0][0x388] ;  /* 0x0000e200ff087b82 */ /* 0x000eb00000000a00 */
[----:B----4-:R-:W4:Y:S01]  /*0d30*/  LDC.64 R12, c[0x0][0x3a0] ;  /* 0x0000e800ff0c7b82 */ /* 0x010f220000000a00 */
[----:B0-----:R-:W-:-:S05]  /*0d40*/  IMAD.WIDE R10, R5, 0x4, R10 ;  /* 0x00000004050a7825 */ /* 0x001fca00078e020a */
[----:B------:R-:W5:Y:S01]  /*0d50*/  LDG.E.CONSTANT R7, desc[UR8][R10.64] ;  /* 0x000000080a077981 */ /* 0x000f62000c1e9900 */
[----:B--2---:R-:W-:-:S06]  /*0d60*/  IMAD.WIDE.U32 R2, R8, 0x4, R10 ;  /* 0x0000000408027825 */ /* 0x004fcc00078e000a */
[----:B------:R-:W2:Y:S01]  /*0d70*/  LDG.E.CONSTANT R3, desc[UR8][R2.64] ;  /* 0x0000000802037981 */ /* 0x000ea2000c1e9900 */
[----:B----4-:R-:W-:-:S04]  /*0d80*/  IMAD.WIDE R12, R5, 0x4, R12 ;  /* 0x00000004050c7825 */ /* 0x010fc800078e020c */
[----:B------:R-:W-:Y:S01]  /*0d90*/  IMAD.WIDE.U32 R18, R8, 0x4, R12 ;  /* 0x0000000408127825 */ /* 0x000fe200078e000c */
[----:B------:R-:W-:Y:S01]  /*0da0*/  ISETP.NE.AND P1, PT, R9, 0x2, PT ;  /* 0x000000020900780c */ /* 0x000fe20003f25270 */
[----:B-----5:R0:W-:Y:S04]  /*0db0*/  STG.E desc[UR8][R12.64], R7 ;  /* 0x000000070c007986 */ /* 0x0201e8000c101908 */
[----:B--2---:R0:W-:Y:S08]  /*0dc0*/  STG.E desc[UR8][R18.64], R3 ;  /* 0x0000000312007986 */ /* 0x0041f0000c101908 */
[----:B------:R-:W-:Y:S05]  /*0dd0*/  @!P1 BRA `(.L_x_11) ;  /* 0x0000000c00609947 */ /* 0x000fea0003800000 */
[----:B------:R-:W2:Y:S01]  /*0de0*/  LDG.E R26, desc[UR8][R12.64] ;  /* 0x000000080c1a7981 */ /* 0x000ea2000c1e1900 */
[----:B------:R-:W-:Y:S01]  /*0df0*/  IADD3 R0, PT, PT, R9, -0x3, RZ ;  /* 0xfffffffd09007810 */ /* 0x000fe20007ffe0ff */
[----:B------:R4:W0:Y:S01]  /*0e00*/  F2F.F64.F32 R24, R3 ;  /* 0x0000000300187310 */ /* 0x0008220000201800 */
[----:B------:R-:W-:Y:S02]  /*0e10*/  UMOV UR4, 0x2 ;  /* 0x0000000200047882 */ /* 0x000fe40000000000 */
[----:B------:R-:W-:-:S05]  /*0e20*/  ISETP.GE.U32.AND P1, PT, R0, 0x7, PT ;  /* 0x000000070000780c */ /* 0x000fca0003f26070 */
[----:B--2---:R-:W2:Y:S08]  /*0e30*/  F2F.F64.F32 R26, R26 ;  /* 0x0000001a001a7310 */ /* 0x004eb00000201800 */
[----:B0---4-:R-:W-:Y:S05]  /*0e40*/  @!P1 BRA `(.L_x_12) ;  /* 0x0000000400889947 */ /* 0x011fea0003800000 */
[----:B------:R-:W-:Y:S01]  /*0e50*/  ULOP3.LUT UR4, UR6, 0xfffffff8, URZ, 0xc0, !UPT ;  /* 0xfffffff806047892 */ /* 0x000fe2000f8ec0ff */
[----:B------:R-:W-:Y:S02]  /*0e60*/  IMAD.SHL.U32 R3, R8, 0x2, RZ ;  /* 0x0000000208037824 */ /* 0x000fe400078e00ff */
[----:B------:R-:W-:Y:S01]  /*0e70*/  IMAD.MOV.U32 R7, RZ, RZ, RZ ;  /* 0x000000ffff077224 */ /* 0x000fe200078e00ff */
[----:B------:R-:W-:-:S03]  /*0e80*/  UIADD3 UR7, UPT, UPT, -UR4, URZ, URZ ;  /* 0x000000ff04077290 */ /* 0x000fc6000fffe1ff */
[----:B------:R-:W-:-:S09]  /*0e90*/  UMOV UR4, URZ ;  /* 0x000000ff00047c82 */ /* 0x000fd20008000000 */
.L_x_13:
[----:B-1----:R-:W-:-:S04]  /*0ea0*/  IMAD.WIDE R28, R3, 0x4, R10 ;  /* 0x00000004031c7825 */ /* 0x002fc800078e020a */
[----:B------:R-:W-:Y:S01]  /*0eb0*/  IMAD.WIDE R30, R7, 0x4, R10 ;  /* 0x00000004071e7825 */ /* 0x000fe200078e020a */
[----:B---3--:R0:W3:Y:S04]  /*0ec0*/  LDG.E.CONSTANT R20, desc[UR8][R28.64] ;  /* 0x000000081c147981 */ /* 0x0080e8000c1e9900 */
[----:B------:R-:W4:Y:S01]  /*0ed0*/  LDG.E.CONSTANT R33, desc[UR8][R30.64] ;  /* 0x000000081e217981 */ /* 0x000f22000c1e9900 */
[----:B------:R-:W-:-:S04]  /*0ee0*/  IMAD.WIDE.U32 R18, R8, 0x4, R30 ;  /* 0x0000000408127825 */ /* 0x000fc800078e001e */
[C---:B------:R-:W-:Y:S01]  /*0ef0*/  IMAD.WIDE.U32 R36, R8.reuse, 0x4, R28 ;  /* 0x0000000408247825 */ /* 0x040fe200078e001c */
[----:B-1----:R1:W5:Y:S04]  /*0f00*/  LDG.E.CONSTANT R23, desc[UR8][R18.64] ;  /* 0x0000000812177981 */ /* 0x002368000c1e9900 */
[----:B------:R-:W2:Y:S01]  /*0f10*/  LDG.E.CONSTANT R22, desc[UR8][R36.64] ;  /* 0x0000000824167981 */ /* 0x000ea2000c1e9900 */
[----:B0-----:R-:W-:-:S05]  /*0f20*/  IMAD.WIDE.U32 R28, R8, 0x4, R36 ;  /* 0x00000004081c7825 */ /* 0x001fca00078e0024 */
[----:B------:R-:W2:Y:S01]  /*0f30*/  LDG.E.CONSTANT R32, desc[UR8][R28.64] ;  /* 0x000000081c207981 */ /* 0x000ea2000c1e9900 */
[----:B-1----:R-:W-:-:S05]  /*0f40*/  IMAD.WIDE.U32 R18, R8, 0x4, R28 ;  /* 0x0000000408127825 */ /* 0x002fca00078e001c */
[----:B------:R0:W2:Y:S02]  /*0f50*/  LDG.E.CONSTANT R0, desc[UR8][R18.64] ;  /* 0x0000000812007981 */ /* 0x0000a4000c1e9900 */
[----:B0-----:R-:W-:-:S05]  /*0f60*/  IMAD.WIDE.U32 R18, R8, 0x4, R18 ;  /* 0x0000000408127825 */ /* 0x001fca00078e0012 */
[----:B------:R-:W2:Y:S01]  /*0f70*/  LDG.E.CONSTANT R4, desc[UR8][R18.64] ;  /* 0x0000000812047981 */ /* 0x000ea2000c1e9900 */
[----:B------:R-:W-:-:S05]  /*0f80*/  IMAD.WIDE.U32 R34, R8, 0x4, R18 ;  /* 0x0000000408227825 */ /* 0x000fca00078e0012 */
[----:B------:R0:W2:Y:S02]  /*0f90*/  LDG.E.CONSTANT R30, desc[UR8][R34.64] ;  /* 0x00000008221e7981 */ /* 0x0000a4000c1e9900 */
[----:B0-----:R-:W-:-:S05]  /*0fa0*/  IMAD.WIDE.U32 R34, R8, 0x4, R34 ;  /* 0x0000000408227825 */ /* 0x001fca00078e0022 */
[----:B------:R0:W2:Y:S01]  /*0fb0*/  LDG.E.CONSTANT R2, desc[UR8][R34.64] ;  /* 0x0000000822027981 */ /* 0x0000a2000c1e9900 */
[----:B------:R-:W-:-:S05]  /*0fc0*/  IMAD.WIDE.U32 R36, R8, 0x4, R34 ;  /* 0x0000000408247825 */ /* 0x000fca00078e0022 */
[----:B------:R1:W2:Y:S01]  /*0fd0*/  LDG.E.CONSTANT R31, desc[UR8][R36.64] ;  /* 0x00000008241f7981 */ /* 0x0002a2000c1e9900 */
[----:B------:R-:W-:Y:S01]  /*0fe0*/  UIADD3 UR7, UPT, UPT, UR7, 0x8, URZ ;  /* 0x0000000807077890 */ /* 0x000fe2000fffe0ff */
[----:B------:R-:W-:Y:S01]  /*0ff0*/  LEA R7, R8, R7, 0x3 ;  /* 0x0000000708077211 */ /* 0x000fe200078e18ff */
[----:B------:R-:W-:Y:S02]  /*1000*/  UIADD3 UR4, UPT, UPT, UR4, 0x8, URZ ;  /* 0x0000000804047890 */ /* 0x000fe4000fffe0ff */
[----:B------:R-:W-:Y:S01]  /*1010*/  UISETP.NE.AND UP0, UPT, UR7, URZ, UPT ;  /* 0x000000ff0700728c */ /* 0x000fe2000bf05270 */
[----:B---3--:R-:W-:Y:S08]  /*1020*/  F2F.F64.F32 R20, R20 ;  /* 0x0000001400147310 */ /* 0x008ff00000201800 */
[----:B----4-:R-:W3:Y:S08]  /*1030*/  F2F.F64.F32 R28, R33 ;  /* 0x00000021001c7310 */ /* 0x010ef00000201800 */
[----:B-----5:R-:W-:Y:S01]  /*1040*/  F2F.F64.F32 R18, R23 ;  /* 0x0000001700127310 */ /* 0x020fe20000201800 */
[----:B---3--:R-:W-:-:S07]  /*1050*/  DADD R28, R20, -R28 ;  /* 0x00000000141c7229 */ /* 0x008fce000000081c */
[----:B--2---:R-:W2:Y:S01]  /*1060*/  F2F.F64.F32 R22, R22 ;  /* 0x0000001600167310 */ /* 0x004ea20000201800 */
[----:B------:R-:W-:-:S07]  /*1070*/  DMUL R28, R28, UR12 ;  /* 0x0000000c1c1c7c28 */ /* 0x000fce0008000000 */
[----:B------:R-:W3:Y:S01]  /*1080*/  F2F.F64.F32 R32, R32 ;  /* 0x0000002000207310 */ /* 0x000ee20000201800 */
[----:B------:R-:W-:Y:S02]  /*1090*/  DFMA R28, R24, UR14, R28 ;  /* 0x0000000e181c7c2b */ /* 0x000fe4000800001c */
[----:B--2---:R-:W-:-:S06]  /*10a0*/  DADD R18, R22, -R18 ;  /* 0x0000000016127229 */ /* 0x004fcc0000000812 */
[----:B------:R-:W-:Y:S01]  /*10b0*/  DFMA R28, R26, -UR10, R28 ;  /* 0x8000000a1a1c7c2b */ /* 0x000fe2000800001c */
[----:B0-----:R-:W-:Y:S01]  /*10c0*/  F2F.F64.F32 R34, R30 ;  /* 0x0000001e00227310 */ /* 0x001fe20000201800 */
[----:B------:R-:W-:Y:S02]  /*10d0*/  DMUL R18, R18, UR12 ;  /* 0x0000000c12127c28 */ /* 0x000fe40008000000 */
[----:B---3--:R-:W-:-:S05]  /*10e0*/  DADD R20, -R20, R32 ;  /* 0x0000000014147229 */ /* 0x008fca0000000120 */
[----:B------:R-:W0:Y:S01]  /*10f0*/  F2F.F64.F32 R26, R0 ;  /* 0x00000000001a7310 */ /* 0x000e220000201800 */
[----:B------:R-:W-:Y:S02]  /*1100*/  DFMA R18, R28, UR14, R18 ;  /* 0x0000000e1c127c2b */ /* 0x000fe40008000012 */
[----:B------:R-:W-:-:S05]  /*1110*/  DMUL R20, R20, UR12 ;  /* 0x0000000c14147c28 */ /* 0x000fca0008000000 */
[----:B-1----:R-:W-:Y:S01]  /*1120*/  F2F.F64.F32 R36, R2 ;  /* 0x0000000200247310 */ /* 0x002fe20000201800 */
[----:B------:R-:W-:Y:S02]  /*1130*/  DFMA R18, R24, -UR10, R18 ;  /* 0x8000000a18127c2b */ /* 0x000fe40008000012 */
[----:B0-----:R-:W-:-:S05]  /*1140*/  DADD R22, -R22, R26 ;  /* 0x0000000016167229 */ /* 0x001fca000000011a */
[----:B------:R-:W0:Y:S01]  /*1150*/  F2F.F64.F32 R24, R4 ;  /* 0x0000000400187310 */ /* 0x000e220000201800 */
[----:B------:R-:W-:Y:S02]  /*1160*/  DFMA R20, R18, UR14, R20 ;  /* 0x0000000e12147c2b */ /* 0x000fe40008000014 */
[----:B------:R-:W-:Y:S02]  /*1170*/  DADD R26, -R26, R34 ;  /* 0x000000001a1a7229 */ /* 0x000fe40000000122 */
[----:B------:R-:W-:-:S04]  /*1180*/  DMUL R22, R22, UR12 ;  /* 0x0000000c16167c28 */ /* 0x000fc80008000000 */
[----:B------:R-:W-:Y:S02]  /*1190*/  DFMA R20, R28, -UR10, R20 ;  /* 0x8000000a1c147c2b */ /* 0x000fe40008000014 */
[----:B------:R-:W-:Y:S01]  /*11a0*/  DMUL R26, R26, UR12 ;  /* 0x0000000c1a1a7c28 */ /* 0x000fe20008000000 */
[----:B------:R-:W1:Y:S01]  /*11b0*/  F2F.F32.F64 R28, R28 ;  /* 0x0000001c001c7310 */ /* 0x000e620000301000 */
[----:B0-----:R-:W-:-:S04]  /*11c0*/  DADD R32, -R32, R24 ;  /* 0x0000000020207229 */ /* 0x001fc80000000118 */
[----:B------:R-:W-:Y:S02]  /*11d0*/  DFMA R22, R20, UR14, R22 ;  /* 0x0000000e14167c2b */ /* 0x000fe40008000016 */
[----:B------:R-:W-:Y:S01]  /*11e0*/  DADD R36, -R24, R36 ;  /* 0x0000000018247229 */ /* 0x000fe20000000124 */
[----:B------:R-:W-:Y:S01]  /*11f0*/  F2F.F32.F64 R0, R20 ;  /* 0x0000001400007310 */ /* 0x000fe20000301000 */
[----:B------:R-:W-:-:S04]  /*1200*/  DMUL R32, R32, UR12 ;  /* 0x0000000c20207c28 */ /* 0x000fc80008000000 */
[----:B------:R-:W-:Y:S02]  /*1210*/  DFMA R22, R18, -UR10, R22 ;  /* 0x8000000a12167c2b */ /* 0x000fe40008000016 */
[----:B------:R-:W-:Y:S01]  /*1220*/  DMUL R36, R36, UR12 ;  /* 0x0000000c24247c28 */ /* 0x000fe20008000000 */
[----:B------:R0:W2:Y:S05]  /*1230*/  F2F.F64.F32 R24, R31 ;  /* 0x0000001f00187310 */ /* 0x0000aa0000201800 */
[----:B------:R-:W-:Y:S01]  /*1240*/  DFMA R32, R22, UR14, R32 ;  /* 0x0000000e16207c2b */ /* 0x000fe20008000020 */
[----:B0-----:R-:W-:Y:S02]  /*1250*/  IMAD.WIDE R30, R3, 0x4, R12 ;  /* 0x00000004031e7825 */ /* 0x001fe400078e020c */
[----:B------:R-:W0:Y:S02]  /*1260*/  F2F.F32.F64 R18, R18 ;  /* 0x0000001200127310 */ /* 0x000e240000301000 */
[----:B------:R-:W-:-:S03]  /*1270*/  IMAD R3, R8, 0x8, R3 ;  /* 0x0000000808037824 */ /* 0x000fc600078e0203 */
[----:B------:R-:W-:Y:S01]  /*1280*/  DFMA R32, R20, -UR10, R32 ;  /* 0x8000000a14207c2b */ /* 0x000fe20008000020 */
[----:B-1----:R-:W-:Y:S01]  /*1290*/  STG.E desc[UR8][R30.64], R28 ;  /* 0x0000001c1e007986 */ /* 0x002fe2000c101908 */
[----:B--2---:R-:W-:Y:S01]  /*12a0*/  DADD R24, -R34, R24 ;  /* 0x0000000022187229 */ /* 0x004fe20000000118 */
[----:B------:R-:W-:-:S03]  /*12b0*/  IMAD.WIDE.U32 R34, R8, 0x4, R30 ;  /* 0x0000000408227825 */ /* 0x000fc600078e001e */
[----:B------:R1:W-:Y:S02]  /*12c0*/  F2F.F32.F64 R2, R32 ;  /* 0x0000002000027310 */ /* 0x0003e40000301000 */
[----:B------:R-:W-:Y:S02]  /*12d0*/  DFMA R26, R32, UR14, R26 ;  /* 0x0000000e201a7c2b */ /* 0x000fe4000800001a */
[----:B------:R-:W-:Y:S01]  /*12e0*/  DMUL R24, R24, UR12 ;  /* 0x0000000c18187c28 */ /* 0x000fe20008000000 */
[----:B0-----:R0:W-:Y:S05]  /*12f0*/  STG.E desc[UR8][R34.64], R18 ;  /* 0x0000001222007986 */ /* 0x0011ea000c101908 */
[----:B------:R-:W-:Y:S01]  /*1300*/  DFMA R20, R22, -UR10, R26 ;  /* 0x8000000a16147c2b */ /* 0x000fe2000800001a */
[----:B------:R-:W2:Y:S07]  /*1310*/  F2F.F32.F64 R22, R22 ;  /* 0x0000001600167310 */ /* 0x000eae0000301000 */
[----:B------:R-:W-:Y:S01]  /*1320*/  DFMA R36, R20, UR14, R36 ;  /* 0x0000000e14247c2b */ /* 0x000fe20008000024 */
[----:B------:R-:W3:Y:S07]  /*1330*/  F2F.F32.F64 R4, R20 ;  /* 0x0000001400047310 */ /* 0x000eee0000301000 */
[----:B------:R-:W-:Y:S01]  /*1340*/  DFMA R26, R32, -UR10, R36 ;  /* 0x8000000a201a7c2b */ /* 0x000fe20008000024 */
[----:B------:R-:W-:-:S05]  /*1350*/  IMAD.WIDE.U32 R36, R8, 0x4, R34 ;  /* 0x0000000408247825 */ /* 0x000fca00078e0022 */
[----:B------:R-:W4:Y:S01]  /*1360*/  F2F.F32.F64 R23, R26 ;  /* 0x0000001a00177310 */ /* 0x000f220000301000 */
[----:B------:R3:W-:Y:S01]  /*1370*/  STG.E desc[UR8][R36.64], R0 ;  /* 0x0000000024007986 */ /* 0x0007e2000c101908 */
[----:B-1----:R-:W-:Y:S01]  /*1380*/  IMAD.WIDE.U32 R32, R8, 0x4, R36 ;  /* 0x0000000408207825 */ /* 0x002fe200078e0024 */
[----:B------:R-:W-:-:S04]  /*1390*/  DFMA R24, R26, UR14, R24 ;  /* 0x0000000e1a187c2b */ /* 0x000fc80008000018 */
[----:B--2---:R1:W-:Y:S01]  /*13a0*/  STG.E desc[UR8][R32.64], R22 ;  /* 0x0000001620007986 */ /* 0x0043e2000c101908 */
[----:B0-----:R-:W-:-:S03]  /*13b0*/  IMAD.WIDE.U32 R18, R8, 0x4, R32 ;  /* 0x0000000408127825 */ /* 0x001fc600078e0020 */
[----:B------:R-:W-:Y:S02]  /*13c0*/  DFMA R24, R20, -UR10, R24 ;  /* 0x8000000a14187c2b */ /* 0x000fe40008000018 */
[----:B------:R1:W-:Y:S01]  /*13d0*/  STG.E desc[UR8][R18.64], R2 ;  /* 0x0000000212007986 */ /* 0x0003e2000c101908 */
[----:B------:R-:W-:-:S03]  /*13e0*/  IMAD.WIDE.U32 R30, R8, 0x4, R18 ;  /* 0x00000004081e7825 */ /* 0x000fc600078e0012 */
[----:B------:R-:W0:Y:S02]  /*13f0*/  F2F.F32.F64 R21, R24 ;  /* 0x0000001800157310 */ /* 0x000e240000301000 */
[----:B---3--:R1:W-:Y:S01]  /*1400*/  STG.E desc[UR8][R30.64], R4 ;  /* 0x000000041e007986 */ /* 0x0083e2000c101908 */
[----:B------:R-:W-:-:S05]  /*1410*/  IMAD.WIDE.U32 R28, R8, 0x4, R30 ;  /* 0x00000004081c7825 */ /* 0x000fca00078e001e */
[----:B----4-:R1:W-:Y:S01]  /*1420*/  STG.E desc[UR8][R28.64], R23 ;  /* 0x000000171c007986 */ /* 0x0103e2000c101908 */
[----:B------:R-:W-:-:S05]  /*1430*/  IMAD.WIDE.U32 R34, R8, 0x4, R28 ;  /* 0x0000000408227825 */ /* 0x000fca00078e001c */
[----:B0-----:R1:W-:Y:S01]  /*1440*/  STG.E desc[UR8][R34.64], R21 ;  /* 0x0000001522007986 */ /* 0x0013e2000c101908 */
[----:B------:R-:W-:Y:S05]  /*1450*/  BRA.U UP0, `(.L_x_13) ;  /* 0xfffffff900907547 */ /* 0x000fea000b83ffff */
[----:B------:R-:W-:-:S12]  /*1460*/  UIADD3 UR4, UPT, UPT, UR4, 0x2, URZ ;  /* 0x0000000204047890 */ /* 0x000fd8000fffe0ff */
.L_x_12:
[----:B------:R-:W-:-:S09]  /*1470*/  ULOP3.LUT UP0, URZ, UR6, 0x7, URZ, 0xc0, !UPT ;  /* 0x0000000706ff7892 */ /* 0x000fd2000f80c0ff */
[----:B------:R-:W-:Y:S05]  /*1480*/  BRA.U !UP0, `(.L_x_11) ;  /* 0x0000000508b47547 */ /* 0x000fea000b800000 */
[----:B-1----:R-:W-:-:S04]  /*1490*/  IADD3 R2, PT, PT, R9, 0x6, RZ ;  /* 0x0000000609027810 */ /* 0x002fc80007ffe0ff */
[C---:B------:R-:W-:Y:S02]  /*14a0*/  LOP3.LUT R0, R2.reuse, 0x7, RZ, 0xc0, !PT ;  /* 0x0000000702007812 */ /* 0x040fe400078ec0ff */
[----:B------:R-:W-:-:S03]  /*14b0*/  LOP3.LUT P2, RZ, R2, 0x3, RZ, 0xc0, !PT ;  /* 0x0000000302ff7812 */ /* 0x000fc6000784c0ff */
[----:B------:R-:W-:-:S05]  /*14c0*/  VIADD R0, R0, 0xffffffff ;  /* 0xffffffff00007836 */ /* 0x000fca0000000000 */
[----:B------:R-:W-:-:S13]  /*14d0*/  ISETP.GE.U32.AND P1, PT, R0, 0x3, PT ;  /* 0x000000030000780c */ /* 0x000fda0003f26070 */
[----:B------:R-:W-:Y:S05]  /*14e0*/  @!P1 BRA `(.L_x_14) ;  /* 0x0000000000c89947 */ /* 0x000fea0003800000 */
[----:B------:R-:W-:Y:S02]  /*14f0*/  UIADD3 UR7, UPT, UPT, UR4, -0x2, URZ ;  /* 0xfffffffe04077890 */ /* 0x000fe4000fffe0ff */
[----:B------:R-:W-:-:S04]  /*1500*/  IMAD R3, R8, UR4, RZ ;  /* 0x0000000408037c24 */ /* 0x000fc8000f8e02ff */
[----:B------:R-:W-:-:S04]  /*1510*/  IMAD.WIDE R18, R3, 0x4, R10 ;  /* 0x0000000403127825 */ /* 0x000fc800078e020a */
[----:B------:R-:W-:Y:S01]  /*1520*/  IMAD R23, R8, UR7, RZ ;  /* 0x0000000708177c24 */ /* 0x000fe2000f8e02ff */
[----:B---3--:R-:W3:Y:S03]  /*1530*/  LDG.E.CONSTANT R20, desc[UR8][R18.64] ;  /* 0x0000000812147981 */ /* 0x008ee6000c1e9900 */
[----:B------:R-:W-:-:S05]  /*1540*/  IMAD.WIDE R22, R23, 0x4, R10 ;  /* 0x0000000417167825 */ /* 0x000fca00078e020a */
[----:B------:R-:W4:Y:S01]  /*1550*/  LDG.E.CONSTANT R2, desc[UR8][R22.64] ;  /* 0x0000000816027981 */ /* 0x000f22000c1e9900 */
[----:B------:R-:W-:-:S04]  /*1560*/  IMAD.WIDE.U32 R34, R8, 0x4, R22 ;  /* 0x0000000408227825 */ /* 0x000fc800078e0016 */
[C---:B------:R-:W-:Y:S02]  /*1570*/  IMAD.WIDE.U32 R32, R8.reuse, 0x4, R18 ;  /* 0x0000000408207825 */ /* 0x040fe400078e0012 */
[----:B------:R-:W5:Y:S04]  /*1580*/  LDG.E.CONSTANT R34, desc[UR8][R34.64] ;  /* 0x0000000822227981 */ /* 0x000f68000c1e9900 */
[----:B------:R-:W2:Y:S01]  /*1590*/  LDG.E.CONSTANT R4, desc[UR8][R32.64] ;  /* 0x0000000820047981 */ /* 0x000ea2000c1e9900 */
[----:B------:R-:W-:-:S05]  /*15a0*/  IMAD.WIDE.U32 R36, R8, 0x4, R32 ;  /* 0x0000000408247825 */ /* 0x000fca00078e0020 */
[----:B------:R0:W2:Y:S02]  /*15b0*/  LDG.E.CONSTANT R28, desc[UR8][R36.64] ;  /* 0x00000008241c7981 */ /* 0x0000a4000c1e9900 */
[----:B0-----:R-:W-:-:S05]  /*15c0*/  IMAD.WIDE.U32 R36, R8, 0x4, R36 ;  /* 0x0000000408247825 */ /* 0x001fca00078e0024 */
[----:B------:R-:W2:Y:S01]  /*15d0*/  LDG.E.CONSTANT R0, desc[UR8][R36.64] ;  /* 0x0000000824007981 */ /* 0x000ea2000c1e9900 */
[----:B------:R-:W-:Y:S01]  /*15e0*/  UIADD3 UR4, UPT, UPT, UR4, 0x4, URZ ;  /* 0x0000000404047890 */ /* 0x000fe2000fffe0ff */
[----:B---3--:R-:W-:Y:S08]  /*15f0*/  F2F.F64.F32 R20, R20 ;  /* 0x0000001400147310 */ /* 0x008ff00000201800 */
[----:B----4-:R-:W0:Y:S08]  /*1600*/  F2F.F64.F32 R30, R2 ;  /* 0x00000002001e7310 */ /* 0x010e300000201800 */
[----:B-----5:R-:W-:Y:S01]  /*1610*/  F2F.F64.F32 R22, R34 ;  /* 0x0000002200167310 */ /* 0x020fe20000201800 */
[----:B0-----:R-:W-:-:S07]  /*1620*/  DADD R30, R20, -R30 ;  /* 0x00000000141e7229 */ /* 0x001fce000000081e */
[----:B--2---:R-:W0:Y:S01]  /*1630*/  F2F.F64.F32 R18, R4 ;  /* 0x0000000400127310 */ /* 0x004e220000201800 */
[----:B------:R-:W-:-:S07]  /*1640*/  DMUL R30, R30, UR12 ;  /* 0x0000000c1e1e7c28 */ /* 0x000fce0008000000 */
[----:B------:R-:W1:Y:S01]  /*1650*/  F2F.F64.F32 R28, R28 ;  /* 0x0000001c001c7310 */ /* 0x000e620000201800 */
[----:B------:R-:W-:Y:S02]  /*1660*/  DFMA R30, R24, UR14, R30 ;  /* 0x0000000e181e7c2b */ /* 0x000fe4000800001e */
[----:B0-----:R-:W-:-:S06]  /*1670*/  DADD R32, R18, -R22 ;  /* 0x0000000012207229 */ /* 0x001fcc0000000816 */
[----:B------:R-:W-:Y:S02]  /*1680*/  DFMA R22, R26, -UR10, R30 ;  /* 0x8000000a1a167c2b */ /* 0x000fe4000800001e */
[----:B------:R-:W-:Y:S02]  /*1690*/  DMUL R32, R32, UR12 ;  /* 0x0000000c20207c28 */ /* 0x000fe40008000000 */
[----:B-1----:R-:W-:Y:S01]  /*16a0*/  DADD R26, -R20, R28 ;  /* 0x00000000141a7229 */ /* 0x002fe2000000011c */
[----:B------:R-:W0:Y:S05]  /*16b0*/  F2F.F64.F32 R30, R0 ;  /* 0x00000000001e7310 */ /* 0x000e2a0000201800 */
[----:B------:R-:W-:-:S02]  /*16c0*/  DFMA R20, R22, UR14, R32 ;  /* 0x0000000e16147c2b */ /* 0x000fc40008000020 */
[----:B------:R-:W-:-:S06]  /*16d0*/  DMUL R26, R26, UR12 ;  /* 0x0000000c1a1a7c28 */ /* 0x000fcc0008000000 */
[----:B------:R-:W-:Y:S02]  /*16e0*/  DFMA R20, R24, -UR10, R20 ;  /* 0x8000000a18147c2b */ /* 0x000fe40008000014 */
[----:B0-----:R-:W-:-:S06]  /*16f0*/  DADD R30, -R18, R30 ;  /* 0x00000000121e7229 */ /* 0x001fcc000000011e */
[----:B------:R-:W-:Y:S02]  /*1700*/  DFMA R26, R20, UR14, R26 ;  /* 0x0000000e141a7c2b */ /* 0x000fe4000800001a */
[----:B------:R-:W-:-:S06]  /*1710*/  DMUL R30, R30, UR12 ;  /* 0x0000000c1e1e7c28 */ /* 0x000fcc0008000000 */
[----:B------:R-:W-:Y:S01]  /*1720*/  DFMA R26, R22, -UR10, R26 ;  /* 0x8000000a161a7c2b */ /* 0x000fe2000800001a */
[----:B------:R-:W-:-:S07]  /*1730*/  IMAD.WIDE R18, R3, 0x4, R12 ;  /* 0x0000000403127825 */ /* 0x000fce00078e020c */
[----:B------:R-:W-:Y:S01]  /*1740*/  DFMA R30, R26, UR14, R30 ;  /* 0x0000000e1a1e7c2b */ /* 0x000fe2000800001e */
[----:B------:R-:W0:Y:S01]  /*1750*/  F2F.F32.F64 R2, R22 ;  /* 0x0000001600027310 */ /* 0x000e220000301000 */
[----:B------:R-:W-:-:S06]  /*1760*/  IMAD.WIDE.U32 R28, R8, 0x4, R18 ;  /* 0x00000004081c7825 */ /* 0x000fcc00078e0012 */
[----:B------:R-:W-:Y:S01]  /*1770*/  DFMA R24, R20, -UR10, R30 ;  /* 0x8000000a14187c2b */ /* 0x000fe2000800001e */
[----:B------:R-:W1:Y:S01]  /*1780*/  F2F.F32.F64 R7, R20 ;  /* 0x0000001400077310 */ /* 0x000e620000301000 */
[----:B------:R-:W-:-:S07]  /*1790*/  IMAD.WIDE.U32 R30, R8, 0x4, R28 ;  /* 0x00000004081e7825 */ /* 0x000fce00078e001c */
[----:B------:R-:W2:Y:S08]  /*17a0*/  F2F.F32.F64 R3, R26 ;  /* 0x0000001a00037310 */ /* 0x000eb00000301000 */
[----:B------:R-:W3:Y:S01]  /*17b0*/  F2F.F32.F64 R35, R24 ;  /* 0x0000001800237310 */ /* 0x000ee20000301000 */
[----:B------:R-:W-:Y:S01]  /*17c0*/  IMAD.WIDE.U32 R32, R8, 0x4, R30 ;  /* 0x0000000408207825 */ /* 0x000fe200078e001e */
[----:B0-----:R0:W-:Y:S04]  /*17d0*/  STG.E desc[UR8][R18.64], R2 ;  /* 0x0000000212007986 */ /* 0x0011e8000c101908 */
[----:B-1----:R0:W-:Y:S04]  /*17e0*/  STG.E desc[UR8][R28.64], R7 ;  /* 0x000000071c007986 */ /* 0x0021e8000c101908 */
[----:B--2---:R0:W-:Y:S04]  /*17f0*/  STG.E desc[UR8][R30.64], R3 ;  /* 0x000000031e007986 */ /* 0x0041e8000c101908 */
[----:B---3--:R0:W-:Y:S02]  /*1800*/  STG.E desc[UR8][R32.64], R35 ;  /* 0x0000002320007986 */ /* 0x0081e4000c101908 */
.L_x_14:
[----:B------:R-:W-:Y:S05]  /*1810*/  @!P2 BRA `(.L_x_11) ;  /* 0x0000000000d0a947 */ /* 0x000fea0003800000 */
[C---:B------:R-:W-:Y:S02]  /*1820*/  LOP3.LUT R0, R9.reuse, 0x3, RZ, 0xc0, !PT ;  /* 0x0000000309007812 */ /* 0x040fe400078ec0ff */
[----:B0-----:R-:W-:Y:S02]  /*1830*/  LOP3.LUT R2, R9, 0x1, RZ, 0xc0, !PT ;  /* 0x0000000109027812 */ /* 0x001fe400078ec0ff */
[----:B------:R-:W-:Y:S02]  /*1840*/  ISETP.NE.AND P1, PT, R0, 0x3, PT ;  /* 0x000000030000780c */ /* 0x000fe40003f25270 */
[----:B------:R-:W-:-:S11]  /*1850*/  ISETP.NE.U32.AND P2, PT, R2, 0x1, PT ;  /* 0x000000010200780c */ /* 0x000fd60003f45070 */
[----:B------:R-:W-:Y:S05]  /*1860*/  @!P1 BRA `(.L_x_15) ;  /* 0x0000000000789947 */ /* 0x000fea0003800000 */
[----:B------:R-:W-:Y:S02]  /*1870*/  UIADD3 UR7, UPT, UPT, UR4, -0x2, URZ ;  /* 0xfffffffe04077890 */ /* 0x000fe4000fffe0ff */
[----:B------:R-:W-:-:S04]  /*1880*/  IMAD R3, R8, UR4, RZ ;  /* 0x0000000408037c24 */ /* 0x000fc8000f8e02ff */
[----:B------:R-:W-:-:S04]  /*1890*/  IMAD.WIDE R18, R3, 0x4, R10 ;  /* 0x0000000403127825 */ /* 0x000fc800078e020a */
[----:B------:R-:W-:Y:S01]  /*18a0*/  IMAD R23, R8, UR7, RZ ;  /* 0x0000000708177c24 */ /* 0x000fe2000f8e02ff */
[----:B------:R-:W3:Y:S03]  /*18b0*/  LDG.E.CONSTANT R0, desc[UR8][R18.64] ;  /* 0x0000000812007981 */ /* 0x000ee6000c1e9900 */
[----:B------:R-:W-:-:S05]  /*18c0*/  IMAD.WIDE R22, R23, 0x4, R10 ;  /* 0x0000000417167825 */ /* 0x000fca00078e020a */
[----:B------:R-:W4:Y:S01]  /*18d0*/  LDG.E.CONSTANT R2, desc[UR8][R22.64] ;  /* 0x0000000816027981 */ /* 0x000f22000c1e9900 */
[----:B------:R-:W-:-:S04]  /*18e0*/  IMAD.WIDE.U32 R30, R8, 0x4, R18 ;  /* 0x00000004081e7825 */ /* 0x000fc800078e0012 */
[----:B------:R-:W-:Y:S02]  /*18f0*/  IMAD.WIDE.U32 R34, R8, 0x4, R22 ;  /* 0x0000000408227825 */ /* 0x000fe400078e0016 */
[----:B------:R-:W5:Y:S04]  /*1900*/  LDG.E.CONSTANT R30, desc[UR8][R30.64] ;  /* 0x000000081e1e7981 */ /* 0x000f68000c1e9900 */
[----:B------:R-:W2:Y:S01]  /*1910*/  LDG.E.CONSTANT R34, desc[UR8][R34.64] ;  /* 0x0000000822227981 */ /* 0x000ea2000c1e9900 */
[----:B------:R-:W-:Y:S01]  /*1920*/  UIADD3 UR4, UPT, UPT, UR4, 0x2, URZ ;  /* 0x0000000204047890 */ /* 0x000fe2000fffe0ff */
[----:B---3--:R-:W-:Y:S08]  /*1930*/  F2F.F64.F32 R20, R0 ;  /* 0x0000000000147310 */ /* 0x008ff00000201800 */
[----:B----4-:R-:W0:Y:S08]  /*1940*/  F2F.F64.F32 R28, R2 ;  /* 0x00000002001c7310 */ /* 0x010e300000201800 */
[----:B-----5:R-:W-:Y:S01]  /*1950*/  F2F.F64.F32 R32, R30 ;  /* 0x0000001e00207310 */ /* 0x020fe20000201800 */
[----:B0-----:R-:W-:-:S07]  /*1960*/  DADD R20, R20, -R28 ;  /* 0x0000000014147229 */ /* 0x001fce000000081c */
[----:B--2---:R-:W0:Y:S01]  /*1970*/  F2F.F64.F32 R28, R34 ;  /* 0x00000022001c7310 */ /* 0x004e220000201800 */
[----:B------:R-:W-:-:S08]  /*1980*/  DMUL R20, R20, UR12 ;  /* 0x0000000c14147c28 */ /* 0x000fd00008000000 */
[----:B------:R-:W-:Y:S02]  /*1990*/  DFMA R20, R24, UR14, R20 ;  /* 0x0000000e18147c2b */ /* 0x000fe40008000014 */
[----:B0-----:R-:W-:-:S06]  /*19a0*/  DADD R28, R32, -R28 ;  /* 0x00000000201c7229 */ /* 0x001fcc000000081c */
[----:B------:R-:W-:Y:S02]  /*19b0*/  DFMA R26, R26, -UR10, R20 ;  /* 0x8000000a1a1a7c2b */ /* 0x000fe40008000014 */
[----:B------:R-:W-:-:S08]  /*19c0*/  DMUL R28, R28, UR12 ;  /* 0x0000000c1c1c7c28 */ /* 0x000fd00008000000 */
[----:B------:R-:W-:Y:S01]  /*19d0*/  DFMA R28, R26, UR14, R28 ;  /* 0x0000000e1a1c7c2b */ /* 0x000fe2000800001c */
[----:B------:R-:W0:Y:S07]  /*19e0*/  F2F.F32.F64 R7, R26 ;  /* 0x0000001a00077310 */ /* 0x000e2e0000301000 */
[----:B------:R-:W-:Y:S01]  /*19f0*/  DFMA R24, R24, -UR10, R28 ;  /* 0x8000000a18187c2b */ /* 0x000fe2000800001c */
[----:B------:R-:W-:-:S05]  /*1a00*/  IMAD.WIDE R2, R3, 0x4, R12 ;  /* 0x0000000403027825 */ /* 0x000fca00078e020c */
[----:B------:R-:W1:Y:S01]  /*1a10*/  F2F.F32.F64 R21, R24 ;  /* 0x0000001800157310 */ /* 0x000e620000301000 */
[----:B------:R-:W-:Y:S01]  /*1a20*/  IMAD.WIDE.U32 R18, R8, 0x4, R2 ;  /* 0x0000000408127825 */ /* 0x000fe200078e0002 */
[----:B0-----:R0:W-:Y:S04]  /*1a30*/  STG.E desc[UR8][R2.64], R7 ;  /* 0x0000000702007986 */ /* 0x0011e8000c101908 */
[----:B-1----:R0:W-:Y:S02]  /*1a40*/  STG.E desc[UR8][R18.64], R21 ;  /* 0x0000001512007986 */ /* 0x0021e4000c101908 */
.L_x_15:
[----:B------:R-:W-:Y:S05]  /*1a50*/  @P2 BRA `(.L_x_11) ;  /* 0x0000000000402947 */ /* 0x000fea0003800000 */
[----:B------:R-:W-:Y:S02]  /*1a60*/  UIADD3 UR7, UPT, UPT, UR4, -0x2, URZ ;  /* 0xfffffffe04077890 */ /* 0x000fe4000fffe0ff */
[----:B0-----:R-:W-:-:S04]  /*1a70*/  IMAD R7, R8, UR4, RZ ;  /* 0x0000000408077c24 */ /* 0x001fc8000f8e02ff */
[----:B------:R-:W-:-:S04]  /*1a80*/  IMAD.WIDE R2, R7, 0x4, R10 ;  /* 0x0000000407027825 */ /* 0x000fc800078e020a */
[----:B------:R-:W-:Y:S02]  /*1a90*/  IMAD R19, R8, UR7, RZ ;  /* 0x0000000708137c24 */ /* 0x000fe4000f8e02ff */
[----:B------:R-:W4:Y:S02]  /*1aa0*/  LDG.E.CONSTANT R2, desc[UR8][R2.64] ;  /* 0x0000000802027981 */ /* 0x000f24000c1e9900 */
[----:B------:R-:W-:-:S06]  /*1ab0*/  IMAD.WIDE R18, R19, 0x4, R10 ;  /* 0x0000000413127825 */ /* 0x000fcc00078e020a */
[----:B------:R-:W3:Y:S01]  /*1ac0*/  LDG.E.CONSTANT R18, desc[UR8][R18.64] ;  /* 0x0000000812127981 */ /* 0x000ee2000c1e9900 */
[----:B----4-:R-:W-:Y:S08]  /*1ad0*/  F2F.F64.F32 R10, R2 ;  /* 0x00000002000a7310 */ /* 0x010ff00000201800 */
[----:B---3--:R-:W0:Y:S02]  /*1ae0*/  F2F.F64.F32 R20, R18 ;  /* 0x0000001200147310 */ /* 0x008e240000201800 */
[----:B0-----:R-:W-:-:S08]  /*1af0*/  DADD R10, R10, -R20 ;  /* 0x000000000a0a7229 */ /* 0x001fd00000000814 */
[----:B------:R-:W-:-:S08]  /*1b00*/  DMUL R10, R10, UR12 ;  /* 0x0000000c0a0a7c28 */ /* 0x000fd00008000000 */
[----:B------:R-:W-:-:S08]  /*1b10*/  DFMA R10, R24, UR14, R10 ;  /* 0x0000000e180a7c2b */ /* 0x000fd0000800000a */
[----:B--2---:R-:W-:-:S10]  /*1b20*/  DFMA R10, R26, -UR10, R10 ;  /* 0x8000000a1a0a7c2b */ /* 0x004fd4000800000a */
[----:B------:R-:W0:Y:S01]  /*1b30*/  F2F.F32.F64 R11, R10 ;  /* 0x0000000a000b7310 */ /* 0x000e220000301000 */
[----:B------:R-:W-:-:S05]  /*1b40*/  IMAD.WIDE R20, R7, 0x4, R12 ;  /* 0x0000000407147825 */ /* 0x000fca00078e020c */
[----:B0-----:R4:W-:Y:S02]  /*1b50*/  STG.E desc[UR8][R20.64], R11 ;  /* 0x0000000b14007986 */ /* 0x0019e4000c101908 */
.L_x_11:
[----:B------:R-:W-:Y:S01]  /*1b60*/  VIMNMX R0, PT, PT, R6, R9, PT ;  /* 0x0000000906007248 */ /* 0x000fe20003fe0100 */
[----:B------:R-:W-:Y:S01]  /*1b70*/  BSSY.RECONVERGENT B0, `(.L_x_16) ;  /* 0x000001f000007945 */ /* 0x000fe20003800200 */
[----:B0-----:R-:W-:Y:S02]  /*1b80*/  IMAD.MOV.U32 R7, RZ, RZ, RZ ;  /* 0x000000ffff077224 */ /* 0x001fe400078e00ff */
[----:B-1----:R-:W-:-:S04]  /*1b90*/  IADD3 R2, PT, PT, R0, -0x1, RZ ;  /* 0xffffffff00027810 */ /* 0x002fc80007ffe0ff */
[----:B------:R-:W-:-:S13]  /*1ba0*/  ISETP.GE.U32.AND P1, PT, R2, 0x7, PT ;  /* 0x000000070200780c */ /* 0x000fda0003f26070 */
[----:B------:R-:W-:Y:S05]  /*1bb0*/  @!P1 BRA `(.L_x_17) ;  /* 0x0000000000689947 */ /* 0x000fea0003800000 */
[----:B------:R-:W-:Y:S01]  /*1bc0*/  BSSY.RECONVERGENT B1, `(.L_x_18) ;  /* 0x0000018000017945 */ /* 0x000fe20003800200 */
[----:B------:R-:W-:Y:S01]  /*1bd0*/  MOV R7, RZ ;  /* 0x000000ff00077202 */ /* 0x000fe20000000f00 */
[----:B------:R-:W-:Y:S01]  /*1be0*/  IMAD.MOV.U32 R31, RZ, RZ, 0x7fffffff ;  /* 0x7fffffffff1f7424 */ /* 0x000fe200078e00ff */
[----:B------:R-:W-:-:S07]  /*1bf0*/  LOP3.LUT R4, R0, 0x7ffffff8, RZ, 0xc0, !PT ;  /* 0x7ffffff800047812 */ /* 0x000fce00078ec0ff */
.L_x_19:
[C---:B0-----:R-:W-:Y:S01]  /*1c00*/  IMAD R3, R7.reuse, R8, RZ ;  /* 0x0000000807037224 */ /* 0x041fe200078e02ff */
[----:B------:R-:W-:-:S03]  /*1c10*/  IADD3 R7, PT, PT, R7, 0x8, RZ ;  /* 0x0000000807077810 */ /* 0x000fc60007ffe0ff */
[----:B------:R-:W-:Y:S01]  /*1c20*/  IMAD.WIDE R2, R3, 0x4, R12 ;  /* 0x0000000403027825 */ /* 0x000fe200078e020c */
[----:B------:R-:W-:-:S04]  /*1c30*/  ISETP.NE.AND P1, PT, R7, R4, PT ;  /* 0x000000040700720c */ /* 0x000fc80003f25270 */
[----:B------:R0:W-:Y:S01]  /*1c40*/  STG.E desc[UR8][R2.64], R31 ;  /* 0x0000001f02007986 */ /* 0x0001e2000c101908 */
[----:B----4-:R-:W-:-:S05]  /*1c50*/  IMAD.WIDE.U32 R10, R8, 0x4, R2 ;  /* 0x00000004080a7825 */ /* 0x010fca00078e0002 */
[----:B------:R0:W-:Y:S01]  /*1c60*/  STG.E desc[UR8][R10.64], R31 ;  /* 0x0000001f0a007986 */ /* 0x0001e2000c101908 */
[----:B------:R-:W-:-:S05]  /*1c70*/  IMAD.WIDE.U32 R18, R8, 0x4, R10 ;  /* 0x0000000408127825 */ /* 0x000fca00078e000a */
[----:B------:R0:W-:Y:S01]  /*1c80*/  STG.E desc[UR8][R18.64], R31 ;  /* 0x0000001f12007986 */ /* 0x0001e2000c101908 */
[----:B---3--:R-:W-:-:S05]  /*1c90*/  IMAD.WIDE.U32 R20, R8, 0x4, R18 ;  /* 0x0000000408147825 */ /* 0x008fca00078e0012 */
[----:B------:R0:W-:Y:S01]  /*1ca0*/  STG.E desc[UR8][R20.64], R31 ;  /* 0x0000001f14007986 */ /* 0x0001e2000c101908 */
[----:B------:R-:W-:-:S05]  /*1cb0*/  IMAD.WIDE.U32 R22, R8, 0x4, R20 ;  /* 0x0000000408167825 */ /* 0x000fca00078e0014 */
[----:B------:R0:W-:Y:S01]  /*1cc0*/  STG.E desc[UR8][R22.64], R31 ;  /* 0x0000001f16007986 */ /* 0x0001e2000c101908 */
[----:B------:R-:W-:-:S05]  /*1cd0*/  IMAD.WIDE.U32 R24, R8, 0x4, R22 ;  /* 0x0000000408187825 */ /* 0x000fca00078e0016 */
[----:B------:R0:W-:Y:S01]  /*1ce0*/  STG.E desc[UR8][R24.64], R31 ;  /* 0x0000001f18007986 */ /* 0x0001e2000c101908 */
[----:B--2---:R-:W-:-:S05]  /*1cf0*/  IMAD.WIDE.U32 R26, R8, 0x4, R24 ;  /* 0x00000004081a7825 */ /* 0x004fca00078e0018 */
[----:B------:R0:W-:Y:S01]  /*1d00*/  STG.E desc[UR8][R26.64], R31 ;  /* 0x0000001f1a007986 */ /* 0x0001e2000c101908 */
[----:B------:R-:W-:-:S05]  /*1d10*/  IMAD.WIDE.U32 R28, R8, 0x4, R26 ;  /* 0x00000004081c7825 */ /* 0x000fca00078e001a */
[----:B------:R0:W-:Y:S01]  /*1d20*/  STG.E desc[UR8][R28.64], R31 ;  /* 0x0000001f1c007986 */ /* 0x0001e2000c101908 */
[----:B------:R-:W-:Y:S05]  /*1d30*/  @P1 BRA `(.L_x_19) ;  /* 0xfffffffc00b01947 */ /* 0x000fea000383ffff */
[----:B------:R-:W-:Y:S05]  /*1d40*/  BSYNC.RECONVERGENT B1 ;  /* 0x0000000000017941 */ /* 0x000fea0003800200 */
.L_x_18:
[----:B------:R-:W-:-:S07]  /*1d50*/  IMAD.MOV.U32 R7, RZ, RZ, R4 ;  /* 0x000000ffff077224 */ /* 0x000fce00078e0004 */
.L_x_17:
[----:B------:R-:W-:Y:S05]  /*1d60*/  BSYNC.RECONVERGENT B0 ;  /* 0x0000000000007941 */ /* 0x000fea0003800200 */
.L_x_16:
[----:B0-----:R-:W-:Y:S01]  /*1d70*/  LOP3.LUT P1, R2, R0, 0x7, RZ, 0xc0, !PT ;  /* 0x0000000700027812 */ /* 0x001fe2000782c0ff */
[----:B------:R-:W-:-:S12]  /*1d80*/  BSSY.RECONVERGENT B0, `(.L_x_20) ;  /* 0x0000021000007945 */ /* 0x000fd80003800200 */
[----:B------:R-:W-:Y:S05]  /*1d90*/  @!P1 BRA `(.L_x_21) ;  /* 0x00000000007c9947 */ /* 0x000fea0003800000 */
[----:B------:R-:W-:Y:S01]  /*1da0*/  ISETP.GE.U32.AND P1, PT, R2, 0x4, PT ;  /* 0x000000040200780c */ /* 0x000fe20003f26070 */
[----:B------:R-:W-:Y:S01]  /*1db0*/  BSSY.RECONVERGENT B1, `(.L_x_22) ;  /* 0x000000e000017945 */ /* 0x000fe20003800200 */
[----:B------:R-:W-:-:S11]  /*1dc0*/  LOP3.LUT P2, R4, R0, 0x3, RZ, 0xc0, !PT ;  /* 0x0000000300047812 */ /* 0x000fd6000784c0ff */
[----:B------:R-:W-:Y:S05]  /*1dd0*/  @!P1 BRA `(.L_x_23) ;  /* 0x00000000002c9947 */ /* 0x000fea0003800000 */
[C---:B------:R-:W-:Y:S01]  /*1de0*/  IMAD R3, R7.reuse, R8, RZ ;  /* 0x0000000807037224 */ /* 0x040fe200078e02ff */
[----:B------:R-:W-:Y:S01]  /*1df0*/  MOV R23, 0x7fffffff ;  /* 0x7fffffff00177802 */ /* 0x000fe20000000f00 */
[----:B------:R-:W-:Y:S02]  /*1e00*/  VIADD R7, R7, 0x4 ;  /* 0x0000000407077836 */ /* 0x000fe40000000000 */
[----:B------:R-:W-:-:S05]  /*1e10*/  IMAD.WIDE R2, R3, 0x4, R12 ;  /* 0x0000000403027825 */ /* 0x000fca00078e020c */
[----:B------:R0:W-:Y:S01]  /*1e20*/  STG.E desc[UR8][R2.64], R23 ;  /* 0x0000001702007986 */ /* 0x0001e2000c101908 */
[----:B----4-:R-:W-:-:S05]  /*1e30*/  IMAD.WIDE.U32 R10, R8, 0x4, R2 ;  /* 0x00000004080a7825 */ /* 0x010fca00078e0002 */
[----:B------:R0:W-:Y:S01]  /*1e40*/  STG.E desc[UR8][R10.64], R23 ;  /* 0x000000170a007986 */ /* 0x0001e2000c101908 */
[----:B------:R-:W-:-:S05]  /*1e50*/  IMAD.WIDE.U32 R18, R8, 0x4, R10 ;  /* 0x0000000408127825 */ /* 0x000fca00078e000a */
[----:B------:R0:W-:Y:S01]  /*1e60*/  STG.E desc[UR8][R18.64], R23 ;  /* 0x0000001712007986 */ /* 0x0001e2000c101908 */
[----:B---3--:R-:W-:-:S05]  /*1e70*/  IMAD.WIDE.U32 R20, R8, 0x4, R18 ;  /* 0x0000000408147825 */ /* 0x008fca00078e0012 */
[----:B------:R0:W-:Y:S02]  /*1e80*/  STG.E desc[UR8][R20.64], R23 ;  /* 0x0000001714007986 */ /* 0x0001e4000c101908 */
.L_x_23:
[----:B------:R-:W-:Y:S05]  /*1e90*/  BSYNC.RECONVERGENT B1 ;  /* 0x0000000000017941 */ /* 0x000fea0003800200 */
.L_x_22:
[----:B------:R-:W-:Y:S05]  /*1ea0*/  @!P2 BRA `(.L_x_21) ;  /* 0x000000000038a947 */ /* 0x000fea0003800000 */
[----:B------:R-:W-:Y:S02]  /*1eb0*/  ISETP.NE.AND P1, PT, R4, 0x1, PT ;  /* 0x000000010400780c */ /* 0x000fe40003f25270 */
[----:B------:R-:W-:-:S04]  /*1ec0*/  LOP3.LUT R0, R0, 0x1, RZ, 0xc0, !PT ;  /* 0x0000000100007812 */ /* 0x000fc800078ec0ff */
[----:B------:R-:W-:-:S07]  /*1ed0*/  ISETP.NE.U32.AND P2, PT, R0, 0x1, PT ;  /* 0x000000010000780c */ /* 0x000fce0003f45070 */
[C---:B0---4-:R-:W-:Y:S01]  /*1ee0*/  @P1 IMAD R11, R7.reuse, R8, RZ ;  /* 0x00000008070b1224 */ /* 0x051fe200078e02ff */
[----:B------:R-:W-:-:S03]  /*1ef0*/  @P1 IADD3 R7, PT, PT, R7, 0x2, RZ ;  /* 0x0000000207071810 */ /* 0x000fc60007ffe0ff */
[----:B------:R-:W-:Y:S02]  /*1f00*/  @P1 IMAD.WIDE R10, R11, 0x4, R12 ;  /* 0x000000040b0a1825 */ /* 0x000fe400078e020c */
[----:B---3--:R-:W-:Y:S02]  /*1f10*/  @!P2 MOV R21, 0x7fffffff ;  /* 0x7fffffff0015a802 */ /* 0x008fe40000000f00 */
[----:B------:R-:W-:Y:S02]  /*1f20*/  @!P2 IMAD R3, R7, R8, RZ ;  /* 0x000000080703a224 */ /* 0x000fe400078e02ff */
[----:B------:R-:W-:Y:S02]  /*1f30*/  @P1 IMAD.MOV.U32 R7, RZ, RZ, 0x7fffffff ;  /* 0x7fffffffff071424 */ /* 0x000fe400078e00ff */
[----:B------:R-:W-:-:S03]  /*1f40*/  @P1 IMAD.WIDE.U32 R18, R8, 0x4, R10 ;  /* 0x0000000408121825 */ /* 0x000fc600078e000a */
[----:B------:R1:W-:Y:S01]  /*1f50*/  @P1 STG.E desc[UR8][R10.64], R7 ;  /* 0x000000070a001986 */ /* 0x0003e2000c101908 */
[----:B------:R-:W-:-:S03]  /*1f60*/  @!P2 IMAD.WIDE R2, R3, 0x4, R12 ;  /* 0x000000040302a825 */ /* 0x000fc600078e020c */
[----:B------:R1:W-:Y:S04]  /*1f70*/  @P1 STG.E desc[UR8][R18.64], R7 ;  /* 0x0000000712001986 */ /* 0x0003e8000c101908 */
[----:B------:R1:W-:Y:S02]  /*1f80*/  @!P2 STG.E desc[UR8][R2.64], R21 ;  /* 0x000000150200a986 */ /* 0x0003e4000c101908 */
.L_x_21:
[----:B------:R-:W-:Y:S05]  /*1f90*/  BSYNC.RECONVERGENT B0 ;  /* 0x0000000000007941 */ /* 0x000fea0003800200 */
.L_x_20:
[----:B------:R-:W-:-:S05]  /*1fa0*/  VIADD R0, R9, 0xffffffff ;  /* 0xffffffff09007836 */ /* 0x000fca0000000000 */
[----:B------:R-:W-:Y:S01]  /*1fb0*/  ISETP.GE.U32.AND P1, PT, R0, 0x7, PT ;  /* 0x000000070000780c */ /* 0x000fe20003f26070 */
[----:B------:R-:W-:-:S12]  /*1fc0*/  HFMA2 R0, -RZ, RZ, 0, 0 ;  /* 0x00000000ff007431 */ /* 0x000fd800000001ff */
[----:B------:R-:W-:Y:S05]  /*1fd0*/  @!P1 BRA `(.L_x_24) ;  /* 0x0000000000e89947 */ /* 0x000fea0003800000 */
[----:B01----:R-:W0:Y:S01]  /*1fe0*/  LDC.64 R2, c[0x0][0x3a8] ;  /* 0x0000ea00ff027b82 */ /* 0x003e220000000a00 */
[----:B------:R-:W-:Y:S01]  /*1ff0*/  LOP3.LUT R0, R9, 0x7ffffff8, RZ, 0xc0, !PT ;  /* 0x7ffffff809007812 */ /* 0x000fe200078ec0ff */
[----:B------:R-:W-:-:S06]  /*2000*/  UMOV UR4, URZ ;  /* 0x000000ff00047c82 */ /* 0x000fcc0008000000 */
[----:B----4-:R-:W1:Y:S08]  /*2010*/  LDC.64 R10, c[0x0][0x3b0] ;  /* 0x0000ec00ff0a7b82 */ /* 0x010e700000000a00 */
[----:B------:R-:W4:Y:S02]  /*2020*/  LDC.64 R18, c[0x0][0x3b8] ;  /* 0x0000ee00ff127b82 */ /* 0x000f240000000a00 */
.L_x_25:
[----:B------:R-:W-:Y:S01]  /*2030*/  IMAD R35, R8, UR4, R5 ;  /* 0x0000000408237c24 */ /* 0x000fe2000f8e0205 */
[----:B------:R-:W-:Y:S01]  /*2040*/  UIADD3 UR4, UPT, UPT, UR4, 0x8, URZ ;  /* 0x0000000804047890 */ /* 0x000fe2000fffe0ff */
[----:B-1----:R-:W-:Y:S02]  /*2050*/  IMAD.MOV.U32 R4, RZ, RZ, 0x7fffffff ;  /* 0x7fffffffff047424 */ /* 0x002fe400078e00ff */
[----:B0-----:R-:W-:-:S03]  /*2060*/  IMAD.WIDE R28, R35, 0x4, R2 ;  /* 0x00000004231c7825 */ /* 0x001fc600078e0202 */
[----:B------:R-:W-:Y:S01]  /*2070*/  ISETP.NE.AND P1, PT, R0, UR4, PT ;  /* 0x0000000400007c0c */ /* 0x000fe2000bf25270 */
[C---:B----4-:R-:W-:Y:S01]  /*2080*/  IMAD.WIDE R32, R35.reuse, 0x4, R18 ;  /* 0x0000000423207825 */ /* 0x050fe200078e0212 */
[----:B------:R-:W-:Y:S03]  /*2090*/  STG.E desc[UR8][R28.64], R4 ;  /* 0x000000041c007986 */ /* 0x000fe6000c101908 */
[----:B-1----:R-:W-:Y:S01]  /*20a0*/  IMAD.WIDE R34, R35, 0x4, R10 ;  /* 0x0000000423227825 */ /* 0x002fe200078e020a */
[----:B------:R-:W-:Y:S03]  /*20b0*/  STG.E desc[UR8][R32.64], R4 ;  /* 0x0000000420007986 */ /* 0x000fe6000c101908 */
[C---:B------:R-:W-:Y:S01]  /*20c0*/  IMAD.WIDE.U32 R36, R8.reuse, 0x4, R28 ;  /* 0x0000000408247825 */ /* 0x040fe200078e001c */
[----:B------:R-:W-:Y:S03]  /*20d0*/  STG.E desc[UR8][R34.64], R4 ;  /* 0x0000000422007986 */ /* 0x000fe6000c101908 */
[C---:B------:R-:W-:Y:S01]  /*20e0*/  IMAD.WIDE.U32 R22, R8.reuse, 0x4, R32 ;  /* 0x0000000408167825 */ /* 0x040fe200078e0020 */
[----:B------:R0:W-:Y:S03]  /*20f0*/  STG.E desc[UR8][R36.64], R4 ;  /* 0x0000000424007986 */ /* 0x0001e6000c101908 */
[C---:B---3--:R-:W-:Y:S01]  /*2100*/  IMAD.WIDE.U32 R20, R8.reuse, 0x4, R34 ;  /* 0x0000000408147825 */ /* 0x048fe200078e0022 */
[----:B------:R1:W-:Y:S03]  /*2110*/  STG.E desc[UR8][R22.64], R4 ;  /* 0x0000000416007986 */ /* 0x0003e6000c101908 */
[C---:B------:R-:W-:Y:S01]  /*2120*/  IMAD.WIDE.U32 R24, R8.reuse, 0x4, R22 ;  /* 0x0000000408187825 */ /* 0x040fe200078e0016 */
[----:B------:R-:W-:Y:S03]  /*2130*/  STG.E desc[UR8][R20.64], R4 ;  /* 0x0000000414007986 */ /* 0x000fe6000c101908 */
[----:B--2---:R-:W-:-:S04]  /*2140*/  IMAD.WIDE.U32 R26, R8, 0x4, R20 ;  /* 0x00000004081a7825 */ /* 0x004fc800078e0014 */
[----:B0-----:R-:W-:-:S04]  /*2150*/  IMAD.WIDE.U32 R36, R8, 0x4, R36 ;  /* 0x0000000408247825 */ /* 0x001fc800078e0024 */
[C---:B------:R-:W-:Y:S01]  /*2160*/  IMAD.WIDE.U32 R30, R8.reuse, 0x4, R24 ;  /* 0x00000004081e7825 */ /* 0x040fe200078e0018 */
[----:B------:R0:W-:Y:S03]  /*2170*/  STG.E desc[UR8][R36.64], R4 ;  /* 0x0000000424007986 */ /* 0x0001e6000c101908 */
[C---:B------:R-:W-:Y:S01]  /*2180*/  IMAD.WIDE.U32 R28, R8.reuse, 0x4, R26 ;  /* 0x00000004081c7825 */ /* 0x040fe200078e001a */
[----:B------:R2:W-:Y:S03]  /*2190*/  STG.E desc[UR8][R24.64], R4 ;  /* 0x0000000418007986 */ /* 0x0005e6000c101908 */
[C---:B------:R-:W-:Y:S01]  /*21a0*/  IMAD.WIDE.U32 R32, R8.reuse, 0x4, R30 ;  /* 0x0000000408207825 */ /* 0x040fe200078e001e */
[----:B------:R-:W-:Y:S03]  /*21b0*/  STG.E desc[UR8][R26.64], R4 ;  /* 0x000000041a007986 */ /* 0x000fe6000c101908 */
[----:B-1----:R-:W-:-:S04]  /*21c0*/  IMAD.WIDE.U32 R22, R8, 0x4, R28 ;  /* 0x0000000408167825 */ /* 0x002fc800078e001c */
[----:B0-----:R-:W-:-:S04]  /*21d0*/  IMAD.WIDE.U32 R36, R8, 0x4, R36 ;  /* 0x0000000408247825 */ /* 0x001fc800078e0024 */
[C---:B------:R-:W-:Y:S01]  /*21e0*/  IMAD.WIDE.U32 R20, R8.reuse, 0x4, R22 ;  /* 0x0000000408147825 */ /* 0x040fe200078e0016 */
[----:B------:R-:W-:Y:S03]  /*21f0*/  STG.E desc[UR8][R36.64], R4 ;  /* 0x0000000424007986 */ /* 0x000fe6000c101908 */
[C---:B------:R-:W-:Y:S01]  /*2200*/  IMAD.WIDE.U32 R34, R8.reuse, 0x4, R36 ;  /* 0x0000000408227825 */ /* 0x040fe200078e0024 */
[----:B------:R-:W-:Y:S03]  /*2210*/  STG.E desc[UR8][R30.64], R4 ;  /* 0x000000041e007986 */ /* 0x000fe6000c101908 */
[C---:B--2---:R-:W-:Y:S01]  /*2220*/  IMAD.WIDE.U32 R24, R8.reuse, 0x4, R20 ;  /* 0x0000000408187825 */ /* 0x044fe200078e0014 */
[----:B------:R0:W-:Y:S04]  /*2230*/  STG.E desc[UR8][R28.64], R4 ;  /* 0x000000041c007986 */ /* 0x0001e8000c101908 */
[----:B------:R1:W-:Y:S04]  /*2240*/  STG.E desc[UR8][R34.64], R4 ;  /* 0x0000000422007986 */ /* 0x0003e8000c101908 */
[----:B------:R2:W-:Y:S01]  /*2250*/  STG.E desc[UR8][R32.64], R4 ;  /* 0x0000000420007986 */ /* 0x0005e2000c101908 */
[----:B0-----:R-:W-:-:S03]  /*2260*/  IMAD.WIDE.U32 R28, R8, 0x4, R34 ;  /* 0x00000004081c7825 */ /* 0x001fc600078e0022 */
[----:B------:R-:W-:Y:S01]  /*2270*/  STG.E desc[UR8][R22.64], R4 ;  /* 0x0000000416007986 */ /* 0x000fe2000c101908 */
[----:B-1----:R-:W-:-:S03]  /*2280*/  IMAD.WIDE.U32 R34, R8, 0x4, R32 ;  /* 0x0000000408227825 */ /* 0x002fc600078e0020 */
[----:B------:R-:W-:Y:S01]  /*2290*/  STG.E desc[UR8][R28.64], R4 ;  /* 0x000000041c007986 */ /* 0x000fe2000c101908 */
[----:B------:R-:W-:-:S03]  /*22a0*/  IMAD.WIDE.U32 R36, R8, 0x4, R28 ;  /* 0x0000000408247825 */ /* 0x000fc600078e001c */
[----:B------:R-:W-:Y:S01]  /*22b0*/  STG.E desc[UR8][R34.64], R4 ;  /* 0x0000000422007986 */ /* 0x000fe2000c101908 */
[----:B------:R-:W-:-:S03]  /*22c0*/  IMAD.WIDE.U32 R26, R8, 0x4, R34 ;  /* 0x00000004081a7825 */ /* 0x000fc600078e0022 */
[----:B------:R0:W-:Y:S01]  /*22d0*/  STG.E desc[UR8][R20.64], R4 ;  /* 0x0000000414007986 */ /* 0x0001e2000c101908 */
[----:B------:R-:W-:-:S03]  /*22e0*/  IMAD.WIDE.U32 R30, R8, 0x4, R36 ;  /* 0x00000004081e7825 */ /* 0x000fc600078e0024 */
[----:B------:R1:W-:Y:S01]  /*22f0*/  STG.E desc[UR8][R36.64], R4 ;  /* 0x0000000424007986 */ /* 0x0003e2000c101908 */
[----:B--2---:R-:W-:-:S03]  /*2300*/  IMAD.WIDE.U32 R32, R8, 0x4, R24 ;  /* 0x0000000408207825 */ /* 0x004fc600078e0018 */
[----:B------:R1:W-:Y:S01]  /*2310*/  STG.E desc[UR8][R26.64], R4 ;  /* 0x000000041a007986 */ /* 0x0003e2000c101908 */
[----:B0-----:R-:W-:-:S03]  /*2320*/  IMAD.WIDE.U32 R20, R8, 0x4, R26 ;  /* 0x0000000408147825 */ /* 0x001fc600078e001a */
[----:B------:R1:W-:Y:S04]  /*2330*/  STG.E desc[UR8][R24.64], R4 ;  /* 0x0000000418007986 */ /* 0x0003e8000c101908 */
[----:B------:R1:W-:Y:S04]  /*2340*/  STG.E desc[UR8][R30.64], R4 ;  /* 0x000000041e007986 */ /* 0x0003e8000c101908 */
[----:B------:R1:W-:Y:S04]  /*2350*/  STG.E desc[UR8][R20.64], R4 ;  /* 0x0000000414007986 */ /* 0x0003e8000c101908 */
[----:B------:R1:W-:Y:S01]  /*2360*/  STG.E desc[UR8][R32.64], R4 ;  /* 0x0000000420007986 */ /* 0x0003e2000c101908 */
[----:B------:R-:W-:Y:S05]  /*2370*/  @P1 BRA `(.L_x_25) ;  /* 0xfffffffc002c1947 */ /* 0x000fea000383ffff */
.L_x_24:
[----:B01----:R-:W-:-:S13]  /*2380*/  LOP3.LUT P1, R2, R9, 0x7, RZ, 0xc0, !PT ;  /* 0x0000000709027812 */ /* 0x003fda000782c0ff */
[----:B------:R-:W-:Y:S05]  /*2390*/  @!P1 BRA `(.L_x_26) ;  /* 0x0000000400149947 */ /* 0x000fea0003800000 */
[----:B------:R-:W-:Y:S02]  /*23a0*/  IADD3 R2, PT, PT, R2, -0x1, RZ ;  /* 0xffffffff02027810 */ /* 0x000fe40007ffe0ff */
[----:B------:R-:W-:Y:S02]  /*23b0*/  LOP3.LUT P2, R3, R9, 0x3, RZ, 0xc0, !PT ;  /* 0x0000000309037812 */ /* 0x000fe4000784c0ff */
[----:B------:R-:W-:-:S13]  /*23c0*/  ISETP.GE.U32.AND P1, PT, R2, 0x3, PT ;  /* 0x000000030200780c */ /* 0x000fda0003f26070 */
[----:B------:R-:W-:Y:S05]  /*23d0*/  @!P1 BRA `(.L_x_27) ;  /* 0x0000000000789947 */ /* 0x000fea0003800000 */
[----:B----4-:R-:W0:Y:S01]  /*23e0*/  LDC.64 R10, c[0x0][0x3a8] ;  /* 0x0000ea00ff0a7b82 */ /* 0x010e220000000a00 */
[C---:B------:R-:W-:Y:S01]  /*23f0*/  IMAD R7, R0.reuse, R8, R5 ;  /* 0x0000000800077224 */ /* 0x040fe200078e0205 */
[----:B------:R-:W-:Y:S01]  /*2400*/  IADD3 R0, PT, PT, R0, 0x4, RZ ;  /* 0x0000000400007810 */ /* 0x000fe20007ffe0ff */
[----:B------:R-:W-:-:S05]  /*2410*/  IMAD.MOV.U32 R2, RZ, RZ, 0x7fffffff ;  /* 0x7fffffffff027424 */ /* 0x000fca00078e00ff */
[----:B------:R-:W1:Y:S08]  /*2420*/  LDC.64 R18, c[0x0][0x3b8] ;  /* 0x0000ee00ff127b82 */ /* 0x000e700000000a00 */
[----:B---3--:R-:W3:Y:S01]  /*2430*/  LDC.64 R20, c[0x0][0x3b0] ;  /* 0x0000ec00ff147b82 */ /* 0x008ee20000000a00 */
[----:B0-----:R-:W-:-:S05]  /*2440*/  IMAD.WIDE R10, R7, 0x4, R10 ;  /* 0x00000004070a7825 */ /* 0x001fca00078e020a */
[----:B------:R0:W-:Y:S01]  /*2450*/  STG.E desc[UR8][R10.64], R2 ;  /* 0x000000020a007986 */ /* 0x0001e2000c101908 */
[----:B------:R-:W-:-:S04]  /*2460*/  IMAD.WIDE.U32 R22, R8, 0x4, R10 ;  /* 0x0000000408167825 */ /* 0x000fc800078e000a */
[----:B-1----:R-:W-:-:S04]  /*2470*/  IMAD.WIDE R18, R7, 0x4, R18 ;  /* 0x0000000407127825 */ /* 0x002fc800078e0212 */
[----:B------:R-:W-:Y:S01]  /*2480*/  IMAD.WIDE.U32 R28, R8, 0x4, R22 ;  /* 0x00000004081c7825 */ /* 0x000fe200078e0016 */
[----:B------:R1:W-:Y:S03]  /*2490*/  STG.E desc[UR8][R18.64], R2 ;  /* 0x0000000212007986 */ /* 0x0003e6000c101908 */
[----:B---3--:R-:W-:-:S04]  /*24a0*/  IMAD.WIDE R20, R7, 0x4, R20 ;  /* 0x0000000407147825 */ /* 0x008fc800078e0214 */
[C---:B------:R-:W-:Y:S01]  /*24b0*/  IMAD.WIDE.U32 R24, R8.reuse, 0x4, R18 ;  /* 0x0000000408187825 */ /* 0x040fe200078e0012 */
[----:B------:R3:W-:Y:S03]  /*24c0*/  STG.E desc[UR8][R20.64], R2 ;  /* 0x0000000214007986 */ /* 0x0007e6000c101908 */
[C---:B--2---:R-:W-:Y:S01]  /*24d0*/  IMAD.WIDE.U32 R26, R8.reuse, 0x4, R20 ;  /* 0x00000004081a7825 */ /* 0x044fe200078e0014 */
[----:B------:R3:W-:Y:S03]  /*24e0*/  STG.E desc[UR8][R22.64], R2 ;  /* 0x0000000216007986 */ /* 0x0007e6000c101908 */
[C---:B------:R-:W-:Y:S01]  /*24f0*/  IMAD.WIDE.U32 R30, R8.reuse, 0x4, R24 ;  /* 0x00000004081e7825 */ /* 0x040fe200078e0018 */
[----:B------:R3:W-:Y:S03]  /*2500*/  STG.E desc[UR8][R24.64], R2 ;  /* 0x0000000218007986 */ /* 0x0007e6000c101908 */
[C---:B------:R-:W-:Y:S01]  /*2510*/  IMAD.WIDE.U32 R32, R8.reuse, 0x4, R26 ;  /* 0x0000000408207825 */ /* 0x040fe200078e001a */
[----:B------:R3:W-:Y:S03]  /*2520*/  STG.E desc[UR8][R26.64], R2 ;  /* 0x000000021a007986 */ /* 0x0007e6000c101908 */
[C---:B0-----:R-:W-:Y:S01]  /*2530*/  IMAD.WIDE.U32 R10, R8.reuse, 0x4, R28 ;  /* 0x00000004080a7825 */ /* 0x041fe200078e001c */
[----:B------:R3:W-:Y:S03]  /*2540*/  STG.E desc[UR8][R28.64], R2 ;  /* 0x000000021c007986 */ /* 0x0007e6000c101908 */
[C---:B------:R-:W-:Y:S01]  /*2550*/  IMAD.WIDE.U32 R34, R8.reuse, 0x4, R30 ;  /* 0x0000000408227825 */ /* 0x040fe200078e001e */
[----:B------:R3:W-:Y:S03]  /*2560*/  STG.E desc[UR8][R30.64], R2 ;  /* 0x000000021e007986 */ /* 0x0007e6000c101908 */
[----:B-1----:R-:W-:Y:S01]  /*2570*/  IMAD.WIDE.U32 R18, R8, 0x4, R32 ;  /* 0x0000000408127825 */ /* 0x002fe200078e0020 */
[----:B------:R3:W-:Y:S04]  /*2580*/  STG.E desc[UR8][R32.64], R2 ;  /* 0x0000000220007986 */ /* 0x0007e8000c101908 */
[----:B------:R3:W-:Y:S04]  /*2590*/  STG.E desc[UR8][R10.64], R2 ;  /* 0x000000020a007986 */ /* 0x0007e8000c101908 */
[----:B------:R3:W-:Y:S04]  /*25a0*/  STG.E desc[UR8][R34.64], R2 ;  /* 0x0000000222007986 */ /* 0x0007e8000c101908 */
[----:B------:R3:W-:Y:S02]  /*25b0*/  STG.E desc[UR8][R18.64], R2 ;  /* 0x0000000212007986 */ /* 0x0007e4000c101908 */
.L_x_27:
[----:B------:R-:W-:Y:S05]  /*25c0*/  @!P2 BRA `(.L_x_26) ;  /* 0x000000000088a947 */ /* 0x000fea0003800000 */
[----:B------:R-:W-:Y:S02]  /*25d0*/  ISETP.NE.AND P1, PT, R3, 0x1, PT ;  /* 0x000000010300780c */ /* 0x000fe40003f25270 */
[----:B---3--:R-:W-:-:S04]  /*25e0*/  LOP3.LUT R2, R9, 0x1, RZ, 0xc0, !PT ;  /* 0x0000000109027812 */ /* 0x008fc800078ec0ff */
[----:B------:R-:W-:-:S07]  /*25f0*/  ISETP.NE.U32.AND P2, PT, R2, 0x1, PT ;  /* 0x000000010200780c */ /* 0x000fce0003f45070 */
[----:B------:R-:W-:Y:S06]  /*2600*/  @!P1 BRA `(.L_x_28) ;  /* 0x0000000000489947 */ /* 0x000fec0003800000 */
[----:B------:R-:W0:Y:S01]  /*2610*/  LDC.64 R2, c[0x0][0x3a8] ;  /* 0x0000ea00ff027b82 */ /* 0x000e220000000a00 */
[C---:B------:R-:W-:Y:S01]  /*2620*/  IMAD R7, R0.reuse, R8, R5 ;  /* 0x0000000800077224 */ /* 0x040fe200078e0205 */
[----:B------:R-:W-:Y:S01]  /*2630*/  IADD3 R0, PT, PT, R0, 0x2, RZ ;  /* 0x0000000200007810 */ /* 0x000fe20007ffe0ff */
[----:B--2---:R-:W-:-:S05]  /*2640*/  IMAD.MOV.U32 R27, RZ, RZ, 0x7fffffff ;  /* 0x7fffffffff1b7424 */ /* 0x004fca00078e00ff */
[----:B----4-:R-:W1:Y:S08]  /*2650*/  LDC.64 R10, c[0x0][0x3b8] ;  /* 0x0000ee00ff0a7b82 */ /* 0x010e700000000a00 */
[----:B------:R-:W2:Y:S01]  /*2660*/  LDC.64 R18, c[0x0][0x3b0] ;  /* 0x0000ec00ff127b82 */ /* 0x000ea20000000a00 */
[----:B0-----:R-:W-:-:S05]  /*2670*/  IMAD.WIDE R2, R7, 0x4, R2 ;  /* 0x0000000407027825 */ /* 0x001fca00078e0202 */
[----:B------:R0:W-:Y:S01]  /*2680*/  STG.E desc[UR8][R2.64], R27 ;  /* 0x0000001b02007986 */ /* 0x0001e2000c101908 */
[----:B------:R-:W-:-:S04]  /*2690*/  IMAD.WIDE.U32 R20, R8, 0x4, R2 ;  /* 0x0000000408147825 */ /* 0x000fc800078e0002 */
[----:B-1----:R-:W-:-:S05]  /*26a0*/  IMAD.WIDE R10, R7, 0x4, R10 ;  /* 0x00000004070a7825 */ /* 0x002fca00078e020a */
[----:B------:R0:W-:Y:S01]  /*26b0*/  STG.E desc[UR8][R10.64], R27 ;  /* 0x0000001b0a007986 */ /* 0x0001e2000c101908 */
[----:B--2---:R-:W-:-:S04]  /*26c0*/  IMAD.WIDE R18, R7, 0x4, R18 ;  /* 0x0000000407127825 */ /* 0x004fc800078e0212 */
[C---:B------:R-:W-:Y:S01]  /*26d0*/  IMAD.WIDE.U32 R22, R8.reuse, 0x4, R10 ;  /* 0x0000000408167825 */ /* 0x040fe200078e000a */
[----:B------:R0:W-:Y:S03]  /*26e0*/  STG.E desc[UR8][R18.64], R27 ;  /* 0x0000001b12007986 */ /* 0x0001e6000c101908 */
[----:B------:R-:W-:Y:S01]  /*26f0*/  IMAD.WIDE.U32 R24, R8, 0x4, R18 ;  /* 0x0000000408187825 */ /* 0x000fe200078e0012 */
[----:B------:R0:W-:Y:S04]  /*2700*/  STG.E desc[UR8][R20.64], R27 ;  /* 0x0000001b14007986 */ /* 0x0001e8000c101908 */
[----:B------:R0:W-:Y:S04]  /*2710*/  STG.E desc[UR8][R22.64], R27 ;  /* 0x0000001b16007986 */ /* 0x0001e8000c101908 */
[----:B------:R0:W-:Y:S02]  /*2720*/  STG.E desc[UR8][R24.64], R27 ;  /* 0x0000001b18007986 */ /* 0x0001e4000c101908 */
.L_x_28:
[----:B------:R-:W-:Y:S05]  /*2730*/  @P2 BRA `(.L_x_26) ;  /* 0x00000000002c2947 */ /* 0x000fea0003800000 */
[----:B0-----:R-:W0:Y:S01]  /*2740*/  LDC.64 R2, c[0x0][0x3a8] ;  /* 0x0000ea00ff027b82 */ /* 0x001e220000000a00 */
[----:B------:R-:W-:Y:S02]  /*2750*/  IMAD R7, R0, R8, R5 ;  /* 0x0000000800077224 */ /* 0x000fe400078e0205 */
[----:B----4-:R-:W-:-:S05]  /*2760*/  IMAD.MOV.U32 R21, RZ, RZ, 0x7fffffff ;  /* 0x7fffffffff157424 */ /* 0x010fca00078e00ff */
[----:B------:R-:W1:Y:S08]  /*2770*/  LDC.64 R10, c[0x0][0x3b8] ;  /* 0x0000ee00ff0a7b82 */ /* 0x000e700000000a00 */
[----:B------:R-:W3:Y:S01]  /*2780*/  LDC.64 R18, c[0x0][0x3b0] ;  /* 0x0000ec00ff127b82 */ /* 0x000ee20000000a00 */
[----:B0-----:R-:W-:-:S05]  /*2790*/  IMAD.WIDE R2, R7, 0x4, R2 ;  /* 0x0000000407027825 */ /* 0x001fca00078e0202 */
[----:B------:R0:W-:Y:S01]  /*27a0*/  STG.E desc[UR8][R2.64], R21 ;  /* 0x0000001502007986 */ /* 0x0001e2000c101908 */
[----:B-1----:R-:W-:-:S05]  /*27b0*/  IMAD.WIDE R10, R7, 0x4, R10 ;  /* 0x00000004070a7825 */ /* 0x002fca00078e020a */
[----:B------:R0:W-:Y:S01]  /*27c0*/  STG.E desc[UR8][R10.64], R21 ;  /* 0x000000150a007986 */ /* 0x0001e2000c101908 */
[----:B---3--:R-:W-:-:S05]  /*27d0*/  IMAD.WIDE R18, R7, 0x4, R18 ;  /* 0x0000000407127825 */ /* 0x008fca00078e0212 */
[----:B------:R0:W-:Y:S02]  /*27e0*/  STG.E desc[UR8][R18.64], R21 ;  /* 0x0000001512007986 */ /* 0x0001e4000c101908 */
.L_x_26:
[----:B------:R-:W-:Y:S01]  /*27f0*/  ISETP.GE.AND P1, PT, R6, R9, PT ;  /* 0x000000090600720c */ /* 0x000fe20003f26270 */
[----:B------:R-:W-:-:S12]  /*2800*/  BSSY.RECONVERGENT B1, `(.L_x_29) ;  /* 0x0000149000017945 */ /* 0x000fd80003800200 */
[----:B------:R-:W-:Y:S05]  /*2810*/  @P1 BRA `(.L_x_30) ;  /* 0x00000014001c1947 */ /* 0x000fea0003800000 */
[----:B0-----:R-:W-:Y:S01]  /*2820*/  IADD3 R3, PT, PT, -R6, R9, RZ ;  /* 0x0000000906037210 */ /* 0x001fe20007ffe1ff */
[----:B------:R-:W-:Y:S01]  /*2830*/  BSSY.RECONVERGENT B2, `(.L_x_31) ;  /* 0x0000091000027945 */ /* 0x000fe20003800200 */
[----:B------:R-:W-:Y:S01]  /*2840*/  IMAD.MOV.U32 R4, RZ, RZ, R6 ;  /* 0x000000ffff047224 */ /* 0x000fe200078e0006 */
[----:B--23--:R-:W-:Y:S02]  /*2850*/  CS2R R26, SRZ ;  /* 0x00000000001a7805 */ /* 0x00cfe4000001ff00 */
[----:B------:R-:W-:-:S13]  /*2860*/  LOP3.LUT P1, R3, R3, 0x3, RZ, 0xc0, !PT ;  /* 0x0000000303037812 */ /* 0x000fda000782c0ff */
[----:B------:R-:W-:Y:S05]  /*2870*/  @!P1 BRA `(.L_x_32) ;  /* 0x0000000800309947 */ /* 0x000fea0003800000 */
[----:B------:R-:W-:-:S04]  /*2880*/  IMAD R4, R6, R8, RZ ;  /* 0x0000000806047224 */ /* 0x000fc800078e02ff */
[----:B----4-:R-:W-:-:S05]  /*2890*/  IMAD.WIDE.U32 R10, R4, 0x4, R12 ;  /* 0x00000004040a7825 */ /* 0x010fca00078e000c */
[----:B------:R-:W2:Y:S01]  /*28a0*/  LDG.E R18, desc[UR8][R10.64] ;  /* 0x000000080a127981 */ /* 0x000ea2000c1e1900 */
[----:B------:R-:W-:Y:S01]  /*28b0*/  HFMA2 R26, -RZ, RZ, 0, 0 ;  /* 0x00000000ff1a7431 */ /* 0x000fe200000001ff */
[----:B------:R-:W-:Y:S01]  /*28c0*/  MOV R0, RZ ;  /* 0x000000ff00007202 */ /* 0x000fe20000000f00 */
[----:B------:R-:W-:Y:S01]  /*28d0*/  BSSY.RECONVERGENT B3, `(.L_x_33) ;  /* 0x0000024000037945 */ /* 0x000fe20003800200 */
[----:B--2---:R-:W0:Y:S02]  /*28e0*/  F2F.F64.F32 R18, R18 ;  /* 0x0000001200127310 */ /* 0x004e240000201800 */
[----:B0-----:R-:W-:Y:S01]  /*28f0*/  DSETP.MAX.AND P1, P2, RZ, |R18|, PT ;  /* 0x40000012ff00722a */ /* 0x001fe20003a2f000 */
[----:B------:R-:W-:Y:S02]  /*2900*/  IMAD.MOV.U32 R9, RZ, RZ, R19 ;  /* 0x000000ffff097224 */ /* 0x000fe400078e0013 */
[----:B------:R-:W-:-:S03]  /*2910*/  IMAD.MOV.U32 R7, RZ, RZ, R18 ;  /* 0x000000ffff077224 */ /* 0x000fc600078e0012 */
[----:B------:R-:W-:Y:S02]  /*2920*/  FSEL R27, R0, |R9|, P1 ;  /* 0x40000009001b7208 */ /* 0x000fe40000800000 */
[----:B------:R-:W-:-:S06]  /*2930*/  SEL R26, R26, R7, P1 ;  /* 0x000000071a1a7207 */ /* 0x000fcc0000800000 */
[----:B------:R-:W-:Y:S02]  /*2940*/  @P2 LOP3.LUT R27, R9, 0x80000, RZ, 0xfc, !PT ;  /* 0x00080000091b2812 */ /* 0x000fe400078efcff */
[----:B------:R-:W-:-:S04]  /*2950*/  MOV R9, RZ ;  /* 0x000000ff00097202 */ /* 0x000fc80000000f00 */
[----:B------:R-:W-:-:S14]  /*2960*/  DSETP.NEU.AND P1, PT, R26, RZ, PT ;  /* 0x000000ff1a00722a */ /* 0x000fdc0003f2d000 */
[----:B------:R-:W-:Y:S05]  /*2970*/  @!P1 BRA `(.L_x_34) ;  /* 0x0000000000649947 */ /* 0x000fea0003800000 */
[----:B------:R-:W0:Y:S01]  /*2980*/  MUFU.RCP64H R9, R27 ;  /* 0x0000001b00097308 */ /* 0x000e220000001800 */
[----:B------:R-:W-:Y:S01]  /*2990*/  IMAD.MOV.U32 R8, RZ, RZ, 0x1 ;  /* 0x00000001ff087424 */ /* 0x000fe200078e00ff */
[----:B------:R-:W-:Y:S01]  /*29a0*/  FSETP.GEU.AND P2, PT, |R19|, 6.5827683646048100446e-37, PT ;  /* 0x036000001300780b */ /* 0x000fe20003f4e200 */
[----:B------:R-:W-:Y:S04]  /*29b0*/  BSSY.RECONVERGENT B4, `(.L_x_35) ;  /* 0x0000014000047945 */ /* 0x000fe80003800200 */
        /* <DEDUP_REMOVED lines=13> */
[----:B------:R-:W-:Y:S01]  /*2a90*/  MOV R24, R26 ;  /* 0x0000001a00187202 */ /* 0x000fe20000000f00 */
[----:B------:R-:W-:Y:S01]  /*2aa0*/  IMAD.MOV.U32 R25, RZ, RZ, R27 ;  /* 0x000000ffff197224 */ /* 0x000fe200078e001b */
[----:B------:R-:W-:-:S07]  /*2ab0*/  MOV R8, 0x2ad0 ;  /* 0x00002ad000087802 */ /* 0x000fce0000000f00 */
[----:B------:R-:W-:Y:S05]  /*2ac0*/  CALL.REL.NOINC `($__internal_0_$__cuda_sm20_div_rn_f64_full) ;  /* 0x0000002000387944 */ /* 0x000fea0003c00000 */
[----:B------:R-:W-:Y:S01]  /*2ad0*/  MOV R8, R0 ;  /* 0x0000000000087202 */ /* 0x000fe20000000f00 */
[----:B------:R-:W-:-:S07]  /*2ae0*/  IMAD.MOV.U32 R9, RZ, RZ, R7 ;  /* 0x000000ffff097224 */ /* 0x000fce00078e0007 */
.L_x_36:
[----:B------:R-:W-:Y:S05]  /*2af0*/  BSYNC.RECONVERGENT B4 ;  /* 0x0000000000047941 */ /* 0x000fea0003800200 */
.L_x_35:
[----:B------:R0:W1:Y:S02]  /*2b00*/  F2F.F32.F64 R9, R8 ;  /* 0x0000000800097310 */ /* 0x0000640000301000 */
.L_x_34:
[----:B------:R-:W-:Y:S05]  /*2b10*/  BSYNC.RECONVERGENT B3 ;  /* 0x0000000000037941 */ /* 0x000fea0003800200 */
.L_x_33:
[----:B------:R-:W2:Y:S01]  /*2b20*/  LDC.64 R18, c[0x0][0x3a8] ;  /* 0x0000ea00ff127b82 */ /* 0x000ea20000000a00 */
[----:B------:R-:W-:Y:S01]  /*2b30*/  IADD3 R7, PT, PT, R4, R5, RZ ;  /* 0x0000000504077210 */ /* 0x000fe20007ffe0ff */
[----:B------:R-:W-:Y:S01]  /*2b40*/  VIADD R4, R6, 0x1 ;  /* 0x0000000106047836 */ /* 0x000fe20000000000 */
[----:B------:R-:W-:-:S03]  /*2b50*/  ISETP.NE.AND P1, PT, R3, 0x1, PT ;  /* 0x000000010300780c */ /* 0x000fc60003f25270 */
[----:B--2---:R-:W-:-:S05]  /*2b60*/  IMAD.WIDE R18, R7, 0x4, R18 ;  /* 0x0000000407127825 */ /* 0x004fca00078e0212 */
[----:B-1----:R1:W-:Y:S05]  /*2b70*/  STG.E desc[UR8][R18.64], R9 ;  /* 0x0000000912007986 */ /* 0x0023ea000c101908 */
[----:B------:R-:W-:Y:S05]  /*2b80*/  @!P1 BRA `(.L_x_32) ;  /* 0x00000004006c9947 */ /* 0x000fea0003800000 */
[----:B------:R-:W2:Y:S02]  /*2b90*/  LDC R7, c[0x0][0x388] ;  /* 0x0000e200ff077b82 */ /* 0x000ea40000000800 */
[----:B--2---:R-:W-:-:S05]  /*2ba0*/  IMAD.WIDE.U32 R10, R7, 0x4, R10 ;  /* 0x00000004070a7825 */ /* 0x004fca00078e000a */
[----:B------:R-:W2:Y:S01]  /*2bb0*/  LDG.E R20, desc[UR8][R10.64] ;  /* 0x000000080a147981 */ /* 0x000ea2000c1e1900 */
[----:B------:R-:W-:Y:S01]  /*2bc0*/  UMOV UR16, 0xa0000000 ;  /* 0xa000000000107882 */ /* 0x000fe20000000000 */
[----:B------:R-:W-:Y:S01]  /*2bd0*/  UMOV UR17, 0x3fefb645 ;  /* 0x3fefb64500117882 */ /* 0x000fe20000000000 */
[----:B------:R-:W-:Y:S01]  /*2be0*/  BSSY.RECONVERGENT B3, `(.L_x_37) ;  /* 0x0000023000037945 */ /* 0x000fe20003800200 */
[----:B------:R-:W-:Y:S01]  /*2bf0*/  DMUL R26, R26, UR16 ;  /* 0x000000101a1a7c28 */ /* 0x000fe20008000000 */
[----:B--2---:R-:W0:Y:S02]  /*2c00*/  F2F.F64.F32 R20, R20 ;  /* 0x0000001400147310 */ /* 0x004e240000201800 */
[----:B01----:R-:W-:-:S05]  /*2c10*/  DADD R8, -RZ, |R20| ;  /* 0x00000000ff087229 */ /* 0x003fca0000000514 */
[----:B------:R-:W-:-:S06]  /*2c20*/  DSETP.GT.AND P1, PT, |R20|, R26, PT ;  /* 0x0000001a1400722a */ /* 0x000fcc0003f24200 */
[----:B------:R-:W-:Y:S02]  /*2c30*/  FSEL R26, R8, R26, P1 ;  /* 0x0000001a081a7208 */ /* 0x000fe40000800000 */
[----:B------:R-:W-:Y:S02]  /*2c40*/  FSEL R27, R9, R27, P1 ;  /* 0x0000001b091b7208 */ /* 0x000fe40000800000 */
        /* <DEDUP_REMOVED lines=26> */
.L_x_40:
[----:B------:R-:W-:Y:S05]  /*2df0*/  BSYNC.RECONVERGENT B4 ;  /* 0x0000000000047941 */ /* 0x000fea0003800200 */
.L_x_39:
[----:B------:R0:W1:Y:S02]  /*2e00*/  F2F.F32.F64 R9, R8 ;  /* 0x0000000800097310 */ /* 0x0000640000301000 */
.L_x_38:
[----:B------:R-:W-:Y:S05]  /*2e10*/  BSYNC.RECONVERGENT B3 ;  /* 0x0000000000037941 */ /* 0x000fea0003800200 */
.L_x_37:
[----:B------:R-:W2:Y:S01]  /*2e20*/  LDC R7, c[0x0][0x388] ;  /* 0x0000e200ff077b82 */ /* 0x000ea20000000800 */
[----:B------:R-:W-:Y:S02]  /*2e30*/  ISETP.NE.AND P1, PT, R3, 0x2, PT ;  /* 0x000000020300780c */ /* 0x000fe40003f25270 */
[----:B------:R-:W-:Y:S01]  /*2e40*/  IADD3 R4, PT, PT, R6, 0x2, RZ ;  /* 0x0000000206047810 */ /* 0x000fe20007ffe0ff */
[----:B--2---:R-:W-:-:S05]  /*2e50*/  IMAD.WIDE.U32 R18, R7, 0x4, R18 ;  /* 0x0000000407127825 */ /* 0x004fca00078e0012 */
[----:B-1----:R2:W-:Y:S05]  /*2e60*/  STG.E desc[UR8][R18.64], R9 ;  /* 0x0000000912007986 */ /* 0x0025ea000c101908 */
[----:B------:R-:W-:Y:S05]  /*2e70*/  @!P1 BRA `(.L_x_32) ;  /* 0x0000000000b09947 */ /* 0x000fea0003800000 */
[----:B------:R-:W-:-:S05]  /*2e80*/  IMAD.WIDE.U32 R10, R7, 0x4, R10 ;  /* 0x00000004070a7825 */ /* 0x000fca00078e000a */
[----:B0-----:R-:W2:Y:S01]  /*2e90*/  LDG.E R8, desc[UR8][R10.64] ;  /* 0x000000080a087981 */ /* 0x001ea2000c1e1900 */
[----:B------:R-:W-:Y:S01]  /*2ea0*/  UMOV UR16, 0xa0000000 ;  /* 0xa000000000107882 */ /* 0x000fe20000000000 */
[----:B------:R-:W-:Y:S01]  /*2eb0*/  UMOV UR17, 0x3fefb645 ;  /* 0x3fefb64500117882 */ /* 0x000fe20000000000 */
[----:B------:R-:W-:Y:S01]  /*2ec0*/  BSSY.RECONVERGENT B3, `(.L_x_41) ;  /* 0x0000023000037945 */ /* 0x000fe20003800200 */
[----:B------:R-:W-:Y:S01]  /*2ed0*/  DMUL R26, R26, UR16 ;  /* 0x000000101a1a7c28 */ /* 0x000fe20008000000 */
[----:B--2---:R-:W0:Y:S02]  /*2ee0*/  F2F.F64.F32 R8, R8 ;  /* 0x0000000800087310 */ /* 0x004e240000201800 */
[----:B0-----:R-:W-:-:S05]  /*2ef0*/  DADD R2, -RZ, |R8| ;  /* 0x00000000ff027229 */ /* 0x001fca0000000508 */
[----:B------:R-:W-:-:S06]  /*2f00*/  DSETP.GT.AND P1, PT, |R8|, R26, PT ;  /* 0x0000001a0800722a */ /* 0x000fcc0003f24200 */
[----:B------:R-:W-:Y:S02]  /*2f10*/  FSEL R26, R2, R26, P1 ;  /* 0x0000001a021a7208 */ /* 0x000fe40000800000 */
[----:B------:R-:W-:Y:S01]  /*2f20*/  FSEL R27, R3, R27, P1 ;  /* 0x0000001b031b7208 */ /* 0x000fe20000800000 */
[----:B------:R-:W-:-:S05]  /*2f30*/  IMAD.MOV.U32 R3, RZ, RZ, RZ ;  /* 0x000000ffff037224 */ /* 0x000fca00078e00ff */
[----:B------:R-:W-:-:S14]  /*2f40*/  DSETP.NEU.AND P1, PT, R26, RZ, PT ;  /* 0x000000ff1a00722a */ /* 0x000fdc0003f2d000 */
[----:B------:R-:W-:Y:S05]  /*2f50*/  @!P1 BRA `(.L_x_42) ;  /* 0x0000000000649947 */ /* 0x000fea0003800000 */
[----:B------:R-:W0:Y:S01]  /*2f60*/  MUFU.RCP64H R3, R27 ;  /* 0x0000001b00037308 */ /* 0x000e220000001800 */
[----:B------:R-:W-:Y:S01]  /*2f70*/  MOV R2, 0x1 ;  /* 0x0000000100027802 */ /* 0x000fe20000000f00 */
[----:B------:R-:W-:Y:S01]  /*2f80*/  BSSY.RECONVERGENT B4, `(.L_x_43) ;  /* 0x0000015000047945 */ /* 0x000fe20003800200 */
[----:B------:R-:W-:-:S04]  /*2f90*/  FSETP.GEU.AND P2, PT, |R9|, 6.5827683646048100446e-37, PT ;  /* 0x036000000900780b */ /* 0x000fc80003f4e200 */
        /* <DEDUP_REMOVED lines=11> */
[----:B------:R-:W-:Y:S01]  /*3050*/  IMAD.MOV.U32 R0, RZ, RZ, R8 ;  /* 0x000000ffff007224 */ /* 0x000fe200078e0008 */
[----:B------:R-:W-:Y:S01]  /*3060*/  MOV R7, R9 ;  /* 0x0000000900077202 */ /* 0x000fe20000000f00 */
[----:B------:R-:W-:Y:S01]  /*3070*/  IMAD.MOV.U32 R24, RZ, RZ, R26 ;  /* 0x000000ffff187224 */ /* 0x000fe200078e001a */
[----:B------:R-:W-:Y:S02]  /*3080*/  MOV R25, R27 ;  /* 0x0000001b00197202 */ /* 0x000fe40000000f00 */
[----:B------:R-:W-:-:S07]  /*3090*/  MOV R8, 0x30b0 ;  /* 0x000030b000087802 */ /* 0x000fce0000000f00 */
[----:B------:R-:W-:Y:S05]  /*30a0*/  CALL.REL.NOINC `($__internal_0_$__cuda_sm20_div_rn_f64_full) ;  /* 0x0000001800c07944 */ /* 0x000fea0003c00000 */
[----:B------:R-:W-:Y:S01]  /*30b0*/  IMAD.MOV.U32 R2, RZ, RZ, R0 ;  /* 0x000000ffff027224 */ /* 0x000fe200078e0000 */
[----:B------:R-:W-:-:S07]  /*30c0*/  MOV R3, R7 ;  /* 0x0000000700037202 */ /* 0x000fce0000000f00 */
.L_x_44:
[----:B------:R-:W-:Y:S05]  /*30d0*/  BSYNC.RECONVERGENT B4 ;  /* 0x0000000000047941 */ /* 0x000fea0003800200 */
.L_x_43:
[----:B------:R0:W1:Y:S02]  /*30e0*/  F2F.F32.F64 R3, R2 ;  /* 0x0000000200037310 */ /* 0x0000640000301000 */
.L_x_42:
[----:B------:R-:W-:Y:S05]  /*30f0*/  BSYNC.RECONVERGENT B3 ;  /* 0x0000000000037941 */ /* 0x000fea0003800200 */
.L_x_41:
[----:B------:R-:W2:Y:S01]  /*3100*/  LDC R7, c[0x0][0x388] ;  /* 0x0000e200ff077b82 */ /* 0x000ea20000000800 */
[----:B------:R-:W-:Y:S02]  /*3110*/  VIADD R4, R6, 0x3 ;  /* 0x0000000306047836 */ /* 0x000fe40000000000 */
[----:B--2---:R-:W-:-:S05]  /*3120*/  IMAD.WIDE.U32 R18, R7, 0x4, R18 ;  /* 0x0000000407127825 */ /* 0x004fca00078e0012 */
[----:B-1----:R3:W-:Y:S02]  /*3130*/  STG.E desc[UR8][R18.64], R3 ;  /* 0x0000000312007986 */ /* 0x0027e4000c101908 */
.L_x_32:
[----:B------:R-:W-:Y:S05]  /*3140*/  BSYNC.RECONVERGENT B2 ;  /* 0x0000000000027941 */ /* 0x000fea0003800200 */
.L_x_31:
[----:B------:R-:W5:Y:S01]  /*3150*/  LDCU UR4, c[0x0][0x38c] ;  /* 0x00007180ff0477ac */ /* 0x000f620008000800 */
[----:B---3--:R-:W3:Y:S08]  /*3160*/  LDC R3, c[0x0][0x388] ;  /* 0x0000e200ff037b82 */ /* 0x008ef00000000800 */
[----:B----4-:R-:W4:Y:S01]  /*3170*/  LDC.64 R10, c[0x0][0x3a8] ;  /* 0x0000ea00ff0a7b82 */ /* 0x010f220000000a00 */
[----:B-----5:R-:W-:-:S04]  /*3180*/  IADD3 R0, PT, PT, R6, -UR4, RZ ;  /* 0x8000000406007c10 */ /* 0x020fc8000fffe0ff */
[----:B------:R-:W-:-:S13]  /*3190*/  ISETP.GT.U32.AND P1, PT, R0, -0x4, PT ;  /* 0xfffffffc0000780c */ /* 0x000fda0003f24070 */
[----:B------:R-:W-:Y:S05]  /*31a0*/  @P1 BRA `(.L_x_30) ;  /* 0x0000000800b81947 */ /* 0x000fea0003800000 */
.L_x_61:
[----:B-1----:R-:W1:Y:S02]  /*31b0*/  LDCU.64 UR20, c[0x0][0x388] ;  /* 0x00007100ff1477ac */ /* 0x002e640008000a00 */
[----:B-12---:R-:W-:-:S04]  /*31c0*/  IMAD R18, R4, UR20, RZ ;  /* 0x0000001404127c24 */ /* 0x006fc8000f8e02ff */
[----:B------:R-:W-:-:S05]  /*31d0*/  IMAD.WIDE R20, R18, 0x4, R12 ;  /* 0x0000000412147825 */ /* 0x000fca00078e020c */
[----:B------:R-:W2:Y:S01]  /*31e0*/  LDG.E R22, desc[UR8][R20.64] ;  /* 0x0000000814167981 */ /* 0x000ea2000c1e1900 */
[----:B------:R-:W-:Y:S01]  /*31f0*/  UMOV UR16, 0xa0000000 ;  /* 0xa000000000107882 */ /* 0x000fe20000000000 */
[----:B------:R-:W-:Y:S01]  /*3200*/  UMOV UR17, 0x3fefb645 ;  /* 0x3fefb64500117882 */ /* 0x000fe20000000000 */
[----:B------:R-:W-:Y:S01]  /*3210*/  VIADD R4, R4, 0x4 ;  /* 0x0000000404047836 */ /* 0x000fe20000000000 */
[----:B------:R-:W-:Y:S01]  /*3220*/  DMUL R26, R26, UR16 ;  /* 0x000000101a1a7c28 */ /* 0x000fe20008000000 */
[----:B------:R-:W-:Y:S01]  /*3230*/  BSSY.RECONVERGENT B2, `(.L_x_45) ;  /* 0x0000023000027945 */ /* 0x000fe20003800200 */
[----:B------:R-:W-:Y:S02]  /*3240*/  MOV R7, RZ ;  /* 0x000000ff00077202 */ /* 0x000fe40000000f00 */
[----:B------:R-:W-:Y:S01]  /*3250*/  ISETP.NE.AND P2, PT, R4, UR21, PT ;  /* 0x0000001504007c0c */ /* 0x000fe2000bf45270 */
[----:B0-2---:R-:W0:Y:S02]  /*3260*/  F2F.F64.F32 R22, R22 ;  /* 0x0000001600167310 */ /* 0x005e240000201800 */
[----:B0-----:R-:W-:-:S02]  /*3270*/  DADD R8, -RZ, |R22| ;  /* 0x00000000ff087229 */ /* 0x001fc40000000516 */
[----:B------:R-:W-:-:S08]  /*3280*/  DSETP.GT.AND P1, PT, |R22|, R26, PT ;  /* 0x0000001a1600722a */ /* 0x000fd00003f24200 */
[----:B------:R-:W-:Y:S02]  /*3290*/  FSEL R26, R8, R26, P1 ;  /* 0x0000001a081a7208 */ /* 0x000fe40000800000 */
[----:B------:R-:W-:-:S06]  /*32a0*/  FSEL R27, R9, R27, P1 ;  /* 0x0000001b091b7208 */ /* 0x000fcc0000800000 */
        /* <DEDUP_REMOVED lines=22> */
[----:B---34-:R-:W-:Y:S05]  /*3410*/  CALL.REL.NOINC `($__internal_0_$__cuda_sm20_div_rn_f64_full) ;  /* 0x0000001400e47944 */ /* 0x018fea0003c00000 */
[----:B------:R-:W-:Y:S01]  /*3420*/  MOV R8, R0 ;  /* 0x0000000000087202 */ /* 0x000fe20000000f00 */
[----:B------:R-:W-:-:S07]  /*3430*/  IMAD.MOV.U32 R9, RZ, RZ, R7 ;  /* 0x000000ffff097224 */ /* 0x000fce00078e0007 */
.L_x_48:
[----:B------:R-:W-:Y:S05]  /*3440*/  BSYNC.RECONVERGENT B3 ;  /* 0x0000000000037941 */ /* 0x000fea0003800200 */
.L_x_47:
[----:B------:R0:W1:Y:S02]  /*3450*/  F2F.F32.F64 R7, R8 ;  /* 0x0000000800077310 */ /* 0x0000640000301000 */
.L_x_46:
[----:B------:R-:W-:Y:S05]  /*3460*/  BSYNC.RECONVERGENT B2 ;  /* 0x0000000000027941 */ /* 0x000fea0003800200 */
.L_x_45:
[----:B------:R-:W-:Y:S01]  /*3470*/  IADD3 R19, PT, PT, R18, R5, RZ ;  /* 0x0000000512137210 */ /* 0x000fe20007ffe0ff */
[----:B---3--:R-:W-:-:S04]  /*3480*/  IMAD.WIDE.U32 R20, R3, 0x4, R20 ;  /* 0x0000000403147825 */ /* 0x008fc800078e0014 */
[----:B----4-:R-:W-:-:S05]  /*3490*/  IMAD.WIDE R18, R19, 0x4, R10 ;  /* 0x0000000413127825 */ /* 0x010fca00078e020a */
[----:B-1----:R1:W-:Y:S04]  /*34a0*/  STG.E desc[UR8][R18.64], R7 ;  /* 0x0000000712007986 */ /* 0x0023e8000c101908 */
[----:B------:R-:W2:Y:S01]  /*34b0*/  LDG.E R22, desc[UR8][R20.64] ;  /* 0x0000000814167981 */ /* 0x000ea2000c1e1900 */
[----:B------:R-:W-:Y:S01]  /*34c0*/  UMOV UR16, 0xa0000000 ;  /* 0xa000000000107882 */ /* 0x000fe20000000000 */
[----:B------:R-:W-:Y:S01]  /*34d0*/  UMOV UR17, 0x3fefb645 ;  /* 0x3fefb64500117882 */ /* 0x000fe20000000000 */
[----:B------:R-:W-:Y:S01]  /*34e0*/  BSSY.RECONVERGENT B2, `(.L_x_49) ;  /* 0x0000023000027945 */ /* 0x000fe20003800200 */
[----:B------:R-:W-:Y:S01]  /*34f0*/  DMUL R26, R26, UR16 ;  /* 0x000000101a1a7c28 */ /* 0x000fe20008000000 */
[----:B------:R-:W-:Y:S01]  /*3500*/  IMAD.MOV.U32 R25, RZ, RZ, RZ ;  /* 0x000000ffff197224 */ /* 0x000fe200078e00ff */
[----:B--2---:R-:W0:Y:S02]  /*3510*/  F2F.F64.F32 R22, R22 ;  /* 0x0000001600167310 */ /* 0x004e240000201800 */
[----:B0-----:R-:W-:-:S04]  /*3520*/  DADD R8, -RZ, |R22| ;  /* 0x00000000ff087229 */ /* 0x001fc80000000516 */
[----:B------:R-:W-:-:S06]  /*3530*/  DSETP.GT.AND P1, PT, |R22|, R26, PT ;  /* 0x0000001a1600722a */ /* 0x000fcc0003f24200 */
[----:B------:R-:W-:Y:S02]  /*3540*/  FSEL R26, R8, R26, P1 ;  /* 0x0000001a081a7208 */ /* 0x000fe40000800000 */
[----:B------:R-:W-:-:S06]  /*3550*/  FSEL R27, R9, R27, P1 ;  /* 0x0000001b091b7208 */ /* 0x000fcc0000800000 */
[----:B------:R-:W-:-:S14]  /*3560*/  DSETP.NEU.AND P1, PT, R26, RZ, PT ;  /* 0x000000ff1a00722a */ /* 0x000fdc0003f2d000 */
[----:B-1----:R-:W-:Y:S05]  /*3570*/  @!P1 BRA `(.L_x_50) ;  /* 0x0000000000649947 */ /* 0x002fea0003800000 */
        /* <DEDUP_REMOVED lines=23> */
.L_x_52:
[----:B------:R-:W-:Y:S05]  /*36f0*/  BSYNC.RECONVERGENT B3 ;  /* 0x0000000000037941 */ /* 0x000fea0003800200 */
.L_x_51:
[----:B------:R0:W1:Y:S02]  /*3700*/  F2F.F32.F64 R25, R8 ;  /* 0x0000000800197310 */ /* 0x0000640000301000 */
.L_x_50:
[----:B------:R-:W-:Y:S05]  /*3710*/  BSYNC.RECONVERGENT B2 ;  /* 0x0000000000027941 */ /* 0x000fea0003800200 */
.L_x_49:
[----:B------:R-:W-:-:S04]  /*3720*/  IMAD.WIDE.U32 R18, R3, 0x4, R18 ;  /* 0x0000000403127825 */ /* 0x000fc800078e0012 */
[----:B------:R-:W-:Y:S01]  /*3730*/  IMAD.WIDE.U32 R20, R3, 0x4, R20 ;  /* 0x0000000403147825 */ /* 0x000fe200078e0014 */
        /* <DEDUP_REMOVED lines=37> */
.L_x_56:
[----:B------:R-:W-:Y:S05]  /*3990*/  BSYNC.RECONVERGENT B3 ;  /* 0x0000000000037941 */ /* 0x000fea0003800200 */
.L_x_55:
[----:B------:R0:W1:Y:S02]  /*39a0*/  F2F.F32.F64 R7, R8 ;  /* 0x0000000800077310 */ /* 0x0000640000301000 */
.L_x_54:
[----:B------:R-:W-:Y:S05]  /*39b0*/  BSYNC.RECONVERGENT B2 ;  /* 0x0000000000027941 */ /* 0x000fea0003800200 */
.L_x_53:
[----:B------:R-:W-:-:S04]  /*39c0*/  IMAD.WIDE.U32 R18, R3, 0x4, R18 ;  /* 0x0000000403127825 */ /* 0x000fc800078e0012 */
[----:B0-----:R-:W-:Y:S01]  /*39d0*/  IMAD.WIDE.U32 R8, R3, 0x4, R20 ;  /* 0x0000000403087825 */ /* 0x001fe200078e0014 */
[----:B-1----:R0:W-:Y:S05]  /*39e0*/  STG.E desc[UR8][R18.64], R7 ;  /* 0x0000000712007986 */ /* 0x0021ea000c101908 */
[----:B------:R-:W2:Y:S01]  /*39f0*/  LDG.E R8, desc[UR8][R8.64] ;  /* 0x0000000808087981 */ /* 0x000ea2000c1e1900 */
[----:B------:R-:W-:Y:S01]  /*3a00*/  UMOV UR16, 0xa0000000 ;  /* 0xa000000000107882 */ /* 0x000fe20000000000 */
[----:B------:R-:W-:Y:S01]  /*3a10*/  UMOV UR17, 0x3fefb645 ;  /* 0x3fefb64500117882 */ /* 0x000fe20000000000 */
[----:B------:R-:W-:Y:S01]  /*3a20*/  BSSY.RECONVERGENT B2, `(.L_x_57) ;  /* 0x0000023000027945 */ /* 0x000fe20003800200 */
[----:B------:R-:W-:Y:S01]  /*3a30*/  DMUL R26, R26, UR16 ;  /* 0x000000101a1a7c28 */ /* 0x000fe20008000000 */
[----:B0-----:R-:W-:Y:S01]  /*3a40*/  IMAD.MOV.U32 R7, RZ, RZ, RZ ;  /* 0x000000ffff077224 */ /* 0x001fe200078e00ff */
[----:B--2---:R-:W0:Y:S02]  /*3a50*/  F2F.F64.F32 R20, R8 ;  /* 0x0000000800147310 */ /* 0x004e240000201800 */
[----:B0-----:R-:W-:-:S04]  /*3a60*/  DADD R22, -RZ, |R20| ;  /* 0x00000000ff167229 */ /* 0x001fc80000000514 */
[----:B------:R-:W-:-:S06]  /*3a70*/  DSETP.GT.AND P1, PT, |R20|, R26, PT ;  /* 0x0000001a1400722a */ /* 0x000fcc0003f24200 */
[----:B------:R-:W-:Y:S02]  /*3a80*/  FSEL R26, R22, R26, P1 ;  /* 0x0000001a161a7208 */ /* 0x000fe40000800000 */
[----:B------:R-:W-:-:S06]  /*3a90*/  FSEL R27, R23, R27, P1 ;  /* 0x0000001b171b7208 */ /* 0x000fcc0000800000 */
        /* <DEDUP_REMOVED lines=25> */
.L_x_60:
[----:B------:R-:W-:Y:S05]  /*3c30*/  BSYNC.RECONVERGENT B3 ;  /* 0x0000000000037941 */ /* 0x000fea0003800200 */
.L_x_59:
[----:B------:R0:W1:Y:S02]  /*3c40*/  F2F.F32.F64 R7, R8 ;  /* 0x0000000800077310 */ /* 0x0000640000301000 */
.L_x_58:
[----:B------:R-:W-:Y:S05]  /*3c50*/  BSYNC.RECONVERGENT B2 ;  /* 0x0000000000027941 */ /* 0x000fea0003800200 */
.L_x_57:
[----:B------:R-:W-:-:S05]  /*3c60*/  IMAD.WIDE.U32 R18, R3, 0x4, R18 ;  /* 0x0000000403127825 */ /* 0x000fca00078e0012 */
[----:B-1----:R1:W-:Y:S01]  /*3c70*/  STG.E desc[UR8][R18.64], R7 ;  /* 0x0000000712007986 */ /* 0x0023e2000c101908 */
[----:B------:R-:W-:Y:S05]  /*3c80*/  @P2 BRA `(.L_x_61) ;  /* 0xfffffff400482947 */ /* 0x000fea000383ffff */
.L_x_30:
[----:B------:R-:W-:Y:S05]  /*3c90*/  BSYNC.RECONVERGENT B1 ;  /* 0x0000000000017941 */ /* 0x000fea0003800200 */
.L_x_29:
[----:B-1----:R-:W1:Y:S01]  /*3ca0*/  LDC R7, c[0x0][0x38c] ;  /* 0x0000e300ff077b82 */ /* 0x002e620000000800 */
[----:B------:R-:W-:Y:S01]  /*3cb0*/  BSSY.RECONVERGENT B0, `(.L_x_62) ;  /* 0x0000067000007945 */ /* 0x000fe20003800200 */
[----:B-1----:R-:W-:-:S13]  /*3cc0*/  ISETP.GE.OR P1, PT, R6, R7, !P0 ;  /* 0x000000070600720c */ /* 0x002fda0004726670 */
[----:B------:R-:W-:Y:S05]  /*3cd0*/  @P1 BRA `(.L_x_63) ;  /* 0x0000000400901947 */ /* 0x000fea0003800000 */
[----:B------:R-:W4:Y:S08]  /*3ce0*/  LDC R0, c[0x0][0x388] ;  /* 0x0000e200ff007b82 */ /* 0x000f300000000800 */
[----:B0-2---:R-:W0:Y:S08]  /*3cf0*/  LDC.64 R8, c[0x0][0x3a8] ;  /* 0x0000ea00ff087b82 */ /* 0x005e300000000a00 */
[----:B---3--:R-:W1:Y:S01]  /*3d00*/  LDC.64 R2, c[0x0][0x3b8] ;  /* 0x0000ee00ff027b82 */ /* 0x008e620000000a00 */
[----:B----4-:R-:W-:-:S04]  /*3d10*/  IMAD R21, R6, R0, R5 ;  /* 0x0000000006157224 */ /* 0x010fc800078e0205 */
[----:B0-----:R-:W-:-:S05]  /*3d20*/  IMAD.WIDE R24, R21, 0x4, R8 ;  /* 0x0000000415187825 */ /* 0x001fca00078e0208 */
[----:B------:R-:W2:Y:S01]  /*3d30*/  LDG.E R13, desc[UR8][R24.64] ;  /* 0x00000008180d7981 */ /* 0x000ea2000c1e1900 */
[----:B------:R-:W-:Y:S02]  /*3d40*/  VIADD R10, R6, 0x1 ;  /* 0x00000001060a7836 */ /* 0x000fe40000000000 */
[----:B-1----:R-:W-:-:S03]  /*3d50*/  IMAD.WIDE R20, R21, 0x4, R2 ;  /* 0x0000000415147825 */ /* 0x002fc600078e0202 */
[----:B------:R-:W-:Y:S02]  /*3d60*/  ISETP.GE.AND P1, PT, R10, R7, PT ;  /* 0x000000070a00720c */ /* 0x000fe40003f26270 */
[----:B--2---:R1:W-:Y:S11]  /*3d70*/  STG.E desc[UR8][R20.64], R13 ;  /* 0x0000000d14007986 */ /* 0x0043f6000c101908 */
[----:B------:R-:W-:Y:S05]  /*3d80*/  @P1 BRA `(.L_x_63) ;  /* 0x0000000400641947 */ /* 0x000fea0003800000 */
[----:B------:R-:W-:Y:S01]  /*3d90*/  LOP3.LUT R4, RZ, R6, RZ, 0x33, !PT ;  /* 0x00000006ff047212 */ /* 0x000fe200078e33ff */
[----:B-1----:R-:W0:Y:S01]  /*3da0*/  F2F.F64.F32 R12, R13 ;  /* 0x0000000d000c7310 */ /* 0x002e220000201800 */
[----:B------:R-:W-:Y:S02]  /*3db0*/  BSSY.RECONVERGENT B1, `(.L_x_64) ;  /* 0x000002b000017945 */ /* 0x000fe40003800200 */
[----:B------:R-:W-:-:S04]  /*3dc0*/  IADD3 R4, PT, PT, R4, R7, RZ ;  /* 0x0000000704047210 */ /* 0x000fc80007ffe0ff */
[----:B------:R-:W-:Y:S01]  /*3dd0*/  LOP3.LUT P1, R18, R4, 0x3, RZ, 0xc0, !PT ;  /* 0x0000000304127812 */ /* 0x000fe2000782c0ff */
[----:B------:R-:W-:Y:S01]  /*3de0*/  IMAD.MOV.U32 R4, RZ, RZ, R10 ;  /* 0x000000ffff047224 */ /* 0x000fe200078e000a */
[----:B0-----:R-:W-:Y:S01]  /*3df0*/  MOV R10, R12 ;  /* 0x0000000c000a7202 */ /* 0x001fe20000000f00 */
[----:B------:R-:W-:-:S10]  /*3e00*/  IMAD.MOV.U32 R11, RZ, RZ, R13 ;  /* 0x000000ffff0b7224 */ /* 0x000fd400078e000d */
[----:B------:R-:W-:Y:S05]  /*3e10*/  @!P1 BRA `(.L_x_65) ;  /* 0x0000000000909947 */ /* 0x000fea0003800000 */
[----:B------:R-:W-:-:S05]  /*3e20*/  IMAD.WIDE.U32 R24, R0, 0x4, R24 ;  /* 0x0000000400187825 */ /* 0x000fca00078e0018 */
[----:B------:R-:W2:Y:S01]  /*3e30*/  LDG.E R10, desc[UR8][R24.64] ;  /* 0x00000008180a7981 */ /* 0x000ea2000c1e1900 */
[----:B------:R-:W-:Y:S02]  /*3e40*/  ISETP.NE.AND P1, PT, R18, 0x1, PT ;  /* 0x000000011200780c */ /* 0x000fe40003f25270 */
[----:B------:R-:W-:Y:S01]  /*3e50*/  IADD3 R4, PT, PT, R6, 0x2, RZ ;  /* 0x0000000206047810 */ /* 0x000fe20007ffe0ff */
[----:B--2---:R-:W0:Y:S02]  /*3e60*/  F2F.F64.F32 R10, R10 ;  /* 0x0000000a000a7310 */ /* 0x004e240000201800 */
[----:B0-----:R-:W-:-:S08]  /*3e70*/  DADD R22, -R12, R10 ;  /* 0x000000000c167229 */ /* 0x001fd0000000010a */
[----:B------:R-:W-:-:S08]  /*3e80*/  DMUL R22, R22, R14 ;  /* 0x0000000e16167228 */ /* 0x000fd00000000000 */
[----:B------:R-:W-:Y:S01]  /*3e90*/  DFMA R12, R12, R16, R22 ;  /* 0x000000100c0c722b */ /* 0x000fe20000000016 */
[----:B------:R-:W-:-:S05]  /*3ea0*/  IMAD.WIDE.U32 R22, R0, 0x4, R20 ;  /* 0x0000000400167825 */ /* 0x000fca00078e0014 */
[----:B------:R-:W0:Y:S02]  /*3eb0*/  F2F.F32.F64 R19, R12 ;  /* 0x0000000c00137310 */ /* 0x000e240000301000 */
[----:B0-----:R0:W-:Y:S01]  /*3ec0*/  STG.E desc[UR8][R22.64], R19 ;  /* 0x0000001316007986 */ /* 0x0011e2000c101908 */
[----:B------:R-:W-:Y:S05]  /*3ed0*/  @!P1 BRA `(.L_x_65) ;  /* 0x0000000000609947 */ /* 0x000fea0003800000 */
[----:B------:R-:W-:-:S05]  /*3ee0*/  IMAD.WIDE.U32 R24, R0, 0x4, R24 ;  /* 0x0000000400187825 */ /* 0x000fca00078e0018 */
[----:B------:R-:W2:Y:S01]  /*3ef0*/  LDG.E R20, desc[UR8][R24.64] ;  /* 0x0000000818147981 */ /* 0x000ea2000c1e1900 */
[----:B0-----:R-:W-:Y:S01]  /*3f00*/  IMAD.WIDE.U32 R22, R0, 0x4, R22 ;  /* 0x0000000400167825 */ /* 0x001fe200078e0016 */
[----:B------:R-:W-:-:S03]  /*3f10*/  ISETP.NE.AND P1, PT, R18, 0x2, PT ;  /* 0x000000021200780c */ /* 0x000fc60003f25270 */
[----:B------:R-:W-:Y:S01]  /*3f20*/  VIADD R4, R6, 0x3 ;  /* 0x0000000306047836 */ /* 0x000fe20000000000 */
[----:B--2---:R-:W0:Y:S02]  /*3f30*/  F2F.F64.F32 R20, R20 ;  /* 0x0000001400147310 */ /* 0x004e240000201800 */
[----:B0-----:R-:W-:-:S08]  /*3f40*/  DADD R10, -R10, R20 ;  /* 0x000000000a0a7229 */ /* 0x001fd00000000114 */
[----:B------:R-:W-:-:S08]  /*3f50*/  DMUL R10, R10, R14 ;  /* 0x0000000e0a0a7228 */ /* 0x000fd00000000000 */
[----:B------:R-:W-:Y:S01]  /*3f60*/  DFMA R12, R12, R16, R10 ;  /* 0x000000100c0c722b */ /* 0x000fe2000000000a */
[----:B------:R-:W-:Y:S01]  /*3f70*/  MOV R10, R20 ;  /* 0x00000014000a7202 */ /* 0x000fe20000000f00 */
[----:B------:R-:W-:-:S04]  /*3f80*/  IMAD.MOV.U32 R11, RZ, RZ, R21 ;  /* 0x000000ffff0b7224 */ /* 0x000fc800078e0015 */
[----:B------:R-:W0:Y:S02]  /*3f90*/  F2F.F32.F64 R19, R12 ;  /* 0x0000000c00137310 */ /* 0x000e240000301000 */
[----:B0-----:R1:W-:Y:S01]  /*3fa0*/  STG.E desc[UR8][R22.64], R19 ;  /* 0x0000001316007986 */ /* 0x0013e2000c101908 */
[----:B------:R-:W-:Y:S05]  /*3fb0*/  @!P1 BRA `(.L_x_65) ;  /* 0x0000000000289947 */ /* 0x000fea0003800000 */
[----:B------:R-:W-:-:S06]  /*3fc0*/  IMAD.WIDE.U32 R24, R0, 0x4, R24 ;  /* 0x0000000400187825 */ /* 0x000fcc00078e0018 */
[----:B------:R-:W2:Y:S01]  /*3fd0*/  LDG.E R24, desc[UR8][R24.64] ;  /* 0x0000000818187981 */ /* 0x000ea2000c1e1900 */
[----:B-1----:R-:W-:Y:S01]  /*3fe0*/  IMAD.WIDE.U32 R22, R0, 0x4, R22 ;  /* 0x0000000400167825 */ /* 0x002fe200078e0016 */
[----:B------:R-:W-:Y:S01]  /*3ff0*/  IADD3 R4, PT, PT, R6, 0x4, RZ ;  /* 0x0000000406047810 */ /* 0x000fe20007ffe0ff */
[----:B--2---:R-:W0:Y:S02]  /*4000*/  F2F.F64.F32 R10, R24 ;  /* 0x00000018000a7310 */ /* 0x004e240000201800 */
[----:B0-----:R-:W-:-:S08]  /*4010*/  DADD R18, -R20, R10 ;  /* 0x0000000014127229 */ /* 0x001fd0000000010a */
[----:B------:R-:W-:-:S08]  /*4020*/  DMUL R18, R18, R14 ;  /* 0x0000000e12127228 */ /* 0x000fd00000000000 */
[----:B------:R-:W-:-:S06]  /*4030*/  DFMA R12, R12, R16, R18 ;  /* 0x000000100c0c722b */ /* 0x000fcc0000000012 */
[----:B------:R-:W0:Y:S02]  /*4040*/  F2F.F32.F64 R19, R12 ;  /* 0x0000000c00137310 */ /* 0x000e240000301000 */
[----:B0-----:R2:W-:Y:S03]  /*4050*/  STG.E desc[UR8][R22.64], R19 ;  /* 0x0000001316007986 */ /* 0x0015e6000c101908 */
.L_x_65:
[----:B------:R-:W-:Y:S05]  /*4060*/  BSYNC.RECONVERGENT B1 ;  /* 0x0000000000017941 */ /* 0x000fea0003800200 */
.L_x_64:
[----:B------:R-:W-:-:S04]  /*4070*/  IADD3 R18, PT, PT, -R6, UR6, RZ ;  /* 0x0000000606127c10 */ /* 0x000fc8000fffe1ff */
[----:B------:R-:W-:-:S13]  /*4080*/  ISETP.GE.U32.AND P1, PT, R18, 0x3, PT ;  /* 0x000000031200780c */ /* 0x000fda0003f26070 */
[----:B------:R-:W-:Y:S05]  /*4090*/  @!P1 BRA `(.L_x_63) ;  /* 0x0000000000a09947 */ /* 0x000fea0003800000 */
.L_x_66:
[----:B012---:R-:W-:-:S04]  /*40a0*/  IMAD R23, R4, R0, R5 ;  /* 0x0000000004177224 */ /* 0x007fc800078e0205 */
[----:B------:R-:W-:-:S05]  /*40b0*/  IMAD.WIDE R20, R23, 0x4, R8 ;  /* 0x0000000417147825 */ /* 0x000fca00078e0208 */
[----:B------:R-:W2:Y:S01]  /*40c0*/  LDG.E R26, desc[UR8][R20.64] ;  /* 0x00000008141a7981 */ /* 0x000ea2000c1e1900 */
[----:B------:R-:W-:-:S04]  /*40d0*/  IMAD.WIDE R22, R23, 0x4, R2 ;  /* 0x0000000417167825 */ /* 0x000fc800078e0202 */
[----:B------:R-:W-:Y:S01]  /*40e0*/  IMAD.WIDE.U32 R24, R0, 0x4, R20 ;  /* 0x0000000400187825 */ /* 0x000fe200078e0014 */
[----:B--2---:R-:W0:Y:S02]  /*40f0*/  F2F.F64.F32 R18, R26 ;  /* 0x0000001a00127310 */ /* 0x004e240000201800 */
[----:B0-----:R-:W-:-:S08]  /*4100*/  DADD R10, R18, -R10 ;  /* 0x00000000120a7229 */ /* 0x001fd0000000080a */
[----:B------:R-:W-:-:S08]  /*4110*/  DMUL R10, R10, R14 ;  /* 0x0000000e0a0a7228 */ /* 0x000fd00000000000 */
[----:B------:R-:W-:-:S06]  /*4120*/  DFMA R12, R12, R16, R10 ;  /* 0x000000100c0c722b */ /* 0x000fcc000000000a */
[----:B------:R-:W0:Y:S02]  /*4130*/  F2F.F32.F64 R29, R12 ;  /* 0x0000000c001d7310 */ /* 0x000e240000301000 */
[----:B0-----:R0:W-:Y:S04]  /*4140*/  STG.E desc[UR8][R22.64], R29 ;  /* 0x0000001d16007986 */ /* 0x0011e8000c101908 */
[----:B------:R-:W2:Y:S01]  /*4150*/  LDG.E R28, desc[UR8][R24.64] ;  /* 0x00000008181c7981 */ /* 0x000ea2000c1e1900 */
[----:B------:R-:W-:-:S04]  /*4160*/  IMAD.WIDE.U32 R20, R0, 0x4, R22 ;  /* 0x0000000400147825 */ /* 0x000fc800078e0016 */
[----:B------:R-:W-:Y:S01]  /*4170*/  IMAD.WIDE.U32 R26, R0, 0x4, R24 ;  /* 0x00000004001a7825 */ /* 0x000fe200078e0018 */
[----:B--2---:R-:W1:Y:S02]  /*4180*/  F2F.F64.F32 R10, R28 ;  /* 0x0000001c000a7310 */ /* 0x004e640000201800 */
[----:B-1----:R-:W-:-:S08]  /*4190*/  DADD R18, -R18, R10 ;  /* 0x0000000012127229 */ /* 0x002fd0000000010a */
[----:B------:R-:W-:-:S08]  /*41a0*/  DMUL R18, R18, R14 ;  /* 0x0000000e12127228 */ /* 0x000fd00000000000 */
[----:B------:R-:W-:-:S06]  /*41b0*/  DFMA R18, R12, R16, R18 ;  /* 0x000000100c12722b */ /* 0x000fcc0000000012 */
[----:B------:R-:W1:Y:S02]  /*41c0*/  F2F.F32.F64 R31, R18 ;  /* 0x00000012001f7310 */ /* 0x000e640000301000 */
[----:B-1----:R1:W-:Y:S04]  /*41d0*/  STG.E desc[UR8][R20.64], R31 ;  /* 0x0000001f14007986 */ /* 0x0023e8000c101908 */
[----:B------:R-:W2:Y:S01]  /*41e0*/  LDG.E R30, desc[UR8][R26.64] ;  /* 0x000000081a1e7981 */ /* 0x000ea2000c1e1900 */
[----:B------:R-:W-:Y:S01]  /*41f0*/  IMAD.WIDE.U32 R24, R0, 0x4, R20 ;  /* 0x0000000400187825 */ /* 0x000fe200078e0014 */
[----:B--2---:R-:W2:Y:S02]  /*4200*/  F2F.F64.F32 R12, R30 ;  /* 0x0000001e000c7310 */ /* 0x004ea40000201800 */
[----:B--2---:R-:W-:-:S08]  /*4210*/  DADD R10, -R10, R12 ;  /* 0x000000000a0a7229 */ /* 0x004fd0000000010c */
[----:B------:R-:W-:-:S08]  /*4220*/  DMUL R10, R10, R14 ;  /* 0x0000000e0a0a7228 */ /* 0x000fd00000000000 */
[----:B0-----:R-:W-:Y:S01]  /*4230*/  DFMA R22, R18, R16, R10 ;  /* 0x000000101216722b */ /* 0x001fe2000000000a */
[----:B------:R-:W-:-:S05]  /*4240*/  IMAD.WIDE.U32 R18, R0, 0x4, R26 ;  /* 0x0000000400127825 */ /* 0x000fca00078e001a */
[----:B------:R-:W0:Y:S02]  /*4250*/  F2F.F32.F64 R29, R22 ;  /* 0x00000016001d7310 */ /* 0x000e240000301000 */
[----:B0-----:R0:W-:Y:S04]  /*4260*/  STG.E desc[UR8][R24.64], R29 ;  /* 0x0000001d18007986 */ /* 0x0011e8000c101908 */
[----:B------:R-:W2:Y:S01]  /*4270*/  LDG.E R18, desc[UR8][R18.64] ;  /* 0x0000000812127981 */ /* 0x000ea2000c1e1900 */
[----:B-1----:R-:W-:-:S04]  /*4280*/  IMAD.WIDE.U32 R20, R0, 0x4, R24 ;  /* 0x0000000400147825 */ /* 0x002fc800078e0018 */
[----:B------:R-:W-:-:S05]  /*4290*/  VIADD R4, R4, 0x4 ;  /* 0x0000000404047836 */ /* 0x000fca0000000000 */
[----:B------:R-:W-:Y:S01]  /*42a0*/  ISETP.NE.AND P1, PT, R4, R7, PT ;  /* 0x000000070400720c */ /* 0x000fe20003f25270 */
[----:B--2---:R-:W1:Y:S02]  /*42b0*/  F2F.F64.F32 R10, R18 ;  /* 0x00000012000a7310 */ /* 0x004e640000201800 */
[----:B-1----:R-:W-:-:S08]  /*42c0*/  DADD R12, -R12, R10 ;  /* 0x000000000c0c7229 */ /* 0x002fd0000000010a */
[----:B------:R-:W-:-:S08]  /*42d0*/  DMUL R12, R12, R14 ;  /* 0x0000000e0c0c7228 */ /* 0x000fd00000000000 */
[----:B------:R-:W-:-:S06]  /*42e0*/  DFMA R12, R22, R16, R12 ;  /* 0x00000010160c722b */ /* 0x000fcc000000000c */
[----:B------:R-:W1:Y:S02]  /*42f0*/  F2F.F32.F64 R27, R12 ;  /* 0x0000000c001b7310 */ /* 0x000e640000301000 */
[----:B-1----:R0:W-:Y:S01]  /*4300*/  STG.E desc[UR8][R20.64], R27 ;  /* 0x0000001b14007986 */ /* 0x0021e2000c101908 */
[----:B------:R-:W-:Y:S05]  /*4310*/  @P1 BRA `(.L_x_66) ;  /* 0xfffffffc00601947 */ /* 0x000fea000383ffff */
.L_x_63:
[----:B------:R-:W-:Y:S05]  /*4320*/  BSYNC.RECONVERGENT B0 ;  /* 0x0000000000007941 */ /* 0x000fea0003800200 */
.L_x_62:
[----:B------:R-:W-:Y:S01]  /*4330*/  ISETP.GE.AND P1, PT, R6, R7, PT ;  /* 0x000000070600720c */ /* 0x000fe20003f26270 */
[----:B------:R-:W-:Y:S01]  /*4340*/  BSSY.RECONVERGENT B0, `(.L_x_67) ;  /* 0x0000011000007945 */ /* 0x000fe20003800200 */
[----:B-1----:R-:W-:-:S11]  /*4350*/  MOV R13, R6 ;  /* 0x00000006000d7202 */ /* 0x002fd60000000f00 */
[----:B------:R-:W-:Y:S05]  /*4360*/  @P1 BRA `(.L_x_68) ;  /* 0x0000000000381947 */ /* 0x000fea0003800000 */
[----:B------:R-:W1:Y:S01]  /*4370*/  LDC R0, c[0x0][0x38c] ;  /* 0x0000e300ff007b82 */ /* 0x000e620000000800 */
[----:B------:R-:W-:-:S07]  /*4380*/  IMAD.MOV.U32 R13, RZ, RZ, R6 ;  /* 0x000000ffff0d7224 */ /* 0x000fce00078e0006 */
[----:B0-2---:R-:W0:Y:S02]  /*4390*/  LDC.64 R8, c[0x0][0x3b8] ;  /* 0x0000ee00ff087b82 */ /* 0x005e240000000a00 */
.L_x_69:
[----:B------:R-:W3:Y:S02]  /*43a0*/  LDCU UR4, c[0x0][0x388] ;  /* 0x00007100ff0477ac */ /* 0x000ee40008000800 */
[----:B---3--:R-:W-:-:S04]  /*43b0*/  IMAD R3, R13, UR4, R5 ;  /* 0x000000040d037c24 */ /* 0x008fc8000f8e0205 */
[----:B0-----:R-:W-:-:S06]  /*43c0*/  IMAD.WIDE R2, R3, 0x4, R8 ;  /* 0x0000000403027825 */ /* 0x001fcc00078e0208 */
[----:B------:R-:W2:Y:S02]  /*43d0*/  LDG.E R2, desc[UR8][R2.64] ;  /* 0x0000000802027981 */ /* 0x000ea4000c1e1900 */
[----:B--2---:R-:W-:-:S13]  /*43e0*/  FSETP.NE.AND P1, PT, |R2|, +INF , PT ;  /* 0x7f8000000200780b */ /* 0x004fda0003f25200 */
[----:B------:R-:W-:Y:S05]  /*43f0*/  @P1 BRA `(.L_x_68) ;  /* 0x0000000000141947 */ /* 0x000fea0003800000 */
[----:B------:R-:W0:Y:S01]  /*4400*/  LDCU UR4, c[0x0][0x38c] ;  /* 0x00007180ff0477ac */ /* 0x000e220008000800 */
[----:B------:R-:W-:-:S04]  /*4410*/  IADD3 R13, PT, PT, R13, 0x1, RZ ;  /* 0x000000010d0d7810 */ /* 0x000fc80007ffe0ff */
[----:B0-----:R-:W-:-:S13]  /*4420*/  ISETP.NE.AND P1, PT, R13, UR4, PT ;  /* 0x000000040d007c0c */ /* 0x001fda000bf25270 */
[----:B------:R-:W-:Y:S05]  /*4430*/  @P1 BRA `(.L_x_69) ;  /* 0xfffffffc00d81947 */ /* 0x000fea000383ffff */
[----:B-1----:R-:W-:-:S07]  /*4440*/  IMAD.MOV.U32 R13, RZ, RZ, R0 ;  /* 0x000000ffff0d7224 */ /* 0x002fce00078e0000 */
.L_x_68:
[----:B------:R-:W-:Y:S05]  /*4450*/  BSYNC.RECONVERGENT B0 ;  /* 0x0000000000007941 */ /* 0x000fea0003800200 */
.L_x_67:
[----:B-1----:R-:W1:Y:S01]  /*4460*/  LDC R0, c[0x0][0x38c] ;  /* 0x0000e300ff007b82 */ /* 0x002e620000000800 */
[----:B------:R-:W-:Y:S01]  /*4470*/  VIMNMX R13, PT, PT, R13, R6, !PT ;  /* 0x000000060d0d7248 */ /* 0x000fe20007fe0100 */
[----:B------:R-:W-:Y:S03]  /*4480*/  BSSY.RECONVERGENT B0, `(.L_x_70) ;  /* 0x000006d000007945 */ /* 0x000fe60003800200 */
[----:B-1----:R-:W-:-:S13]  /*4490*/  ISETP.GE.AND P1, PT, R13, R0, PT ;  /* 0x000000000d00720c */ /* 0x002fda0003f26270 */
[----:B------:R-:W-:Y:S05]  /*44a0*/  @P1 BRA `(.L_x_71) ;  /* 0x0000000400a81947 */ /* 0x000fea0003800000 */
[----:B0--3--:R-:W-:Y:S01]  /*44b0*/  IADD3 R3, PT, PT, -R13, R0, RZ ;  /* 0x000000000d037210 */ /* 0x009fe20007ffe1ff */
[----:B------:R-:W-:Y:S01]  /*44c0*/  BSSY.RECONVERGENT B1, `(.L_x_72) ;  /* 0x0000031000017945 */ /* 0x000fe20003800200 */
[----:B------:R-:W-:Y:S02]  /*44d0*/  IMAD.MOV.U32 R2, RZ, RZ, R13 ;  /* 0x000000ffff027224 */ /* 0x000fe400078e000d */
[----:B------:R-:W-:-:S13]  /*44e0*/  LOP3.LUT P1, R3, R3, 0x3, RZ, 0xc0, !PT ;  /* 0x0000000303037812 */ /* 0x000fda000782c0ff */
[----:B------:R-:W-:Y:S05]  /*44f0*/  @!P1 BRA `(.L_x_73) ;  /* 0x0000000000b49947 */ /* 0x000fea0003800000 */
[----:B------:R-:W0:Y:S08]  /*4500*/  LDC R4, c[0x0][0x388] ;  /* 0x0000e200ff047b82 */ /* 0x000e300000000800 */
[----:B------:R-:W1:Y:S08]  /*4510*/  LDC.64 R6, c[0x0][0x3a8] ;  /* 0x0000ea00ff067b82 */ /* 0x000e700000000a00 */
[----:B--2---:R-:W2:Y:S01]  /*4520*/  LDC.64 R8, c[0x0][0x3b8] ;  /* 0x0000ee00ff087b82 */ /* 0x004ea20000000a00 */
[----:B0-----:R-:W-:-:S07]  /*4530*/  IMAD R19, R13, R4, R5 ;  /* 0x000000040d137224 */ /* 0x001fce00078e0205 */
[----:B----4-:R-:W0:Y:S01]  /*4540*/  LDC.64 R10, c[0x0][0x3b0] ;  /* 0x0000ec00ff0a7b82 */ /* 0x010e220000000a00 */
[----:B-1----:R-:W-:-:S05]  /*4550*/  IMAD.WIDE R6, R19, 0x4, R6 ;  /* 0x0000000413067825 */ /* 0x002fca00078e0206 */
[----:B------:R-:W3:Y:S01]  /*4560*/  LDG.E R2, desc[UR8][R6.64] ;  /* 0x0000000806027981 */ /* 0x000ee2000c1e1900 */
[----:B--2---:R-:W-:-:S05]  /*4570*/  IMAD.WIDE R8, R19, 0x4, R8 ;  /* 0x0000000413087825 */ /* 0x004fca00078e0208 */
[----:B------:R-:W3:Y:S01]  /*4580*/  LDG.E R21, desc[UR8][R8.64] ;  /* 0x0000000808157981 */ /* 0x000ee2000c1e1900 */
[----:B0-----:R-:W-:Y:S01]  /*4590*/  IMAD.WIDE R10, R19, 0x4, R10 ;  /* 0x00000004130a7825 */ /* 0x001fe200078e020a */
[----:B---3--:R-:W-:-:S04]  /*45a0*/  FSETP.GT.AND P1, PT, R2, R21, PT ;  /* 0x000000150200720b */ /* 0x008fc80003f24000 */
[----:B------:R-:W-:Y:S02]  /*45b0*/  SEL R12, RZ, 0xffffffff, !P1 ;  /* 0xffffffffff0c7807 */ /* 0x000fe40004800000 */
[----:B------:R-:W-:Y:S02]  /*45c0*/  FSETP.GEU.AND P1, PT, R2, R21, PT ;  /* 0x000000150200720b */ /* 0x000fe40003f2e000 */
[----:B------:R-:W-:-:S04]  /*45d0*/  I2FP.F32.S32 R2, R12 ;  /* 0x0000000c00027245 */ /* 0x000fc80000201400 */
[----:B------:R-:W-:-:S05]  /*45e0*/  FSEL R19, R2, 1, P1 ;  /* 0x3f80000002137808 */ /* 0x000fca0000800000 */
[----:B------:R0:W-:Y:S01]  /*45f0*/  STG.E desc[UR8][R10.64], R19 ;  /* 0x000000130a007986 */ /* 0x0001e2000c101908 */
[----:B------:R-:W-:Y:S02]  /*4600*/  ISETP.NE.AND P1, PT, R3, 0x1, PT ;  /* 0x000000010300780c */ /* 0x000fe40003f25270 */
[----:B------:R-:W-:-:S11]  /*4610*/  IADD3 R2, PT, PT, R13, 0x1, RZ ;  /* 0x000000010d027810 */ /* 0x000fd60007ffe0ff */
[----:B0-----:R-:W-:Y:S05]  /*4620*/  @!P1 BRA `(.L_x_73) ;  /* 0x0000000000689947 */ /* 0x001fea0003800000 */
[----:B------:R-:W-:-:S04]  /*4630*/  IMAD.WIDE.U32 R6, R4, 0x4, R6 ;  /* 0x0000000404067825 */ /* 0x000fc800078e0006 */
[C---:B------:R-:W-:Y:S01]  /*4640*/  IMAD.WIDE.U32 R8, R4.reuse, 0x4, R8 ;  /* 0x0000000404087825 */ /* 0x040fe200078e0008 */
[----:B------:R-:W2:Y:S04]  /*4650*/  LDG.E R2, desc[UR8][R6.64] ;  /* 0x0000000806027981 */ /* 0x000ea8000c1e1900 */
[----:B------:R-:W2:Y:S01]  /*4660*/  LDG.E R19, desc[UR8][R8.64] ;  /* 0x0000000808137981 */ /* 0x000ea2000c1e1900 */
[----:B------:R-:W-:Y:S01]  /*4670*/  IMAD.WIDE.U32 R10, R4, 0x4, R10 ;  /* 0x00000004040a7825 */ /* 0x000fe200078e000a */
[----:B--2---:R-:W-:-:S04]  /*4680*/  FSETP.GT.AND P1, PT, R2, R19, PT ;  /* 0x000000130200720b */ /* 0x004fc80003f24000 */
[----:B------:R-:W-:Y:S02]  /*4690*/  SEL R12, RZ, 0xffffffff, !P1 ;  /* 0xffffffffff0c7807 */ /* 0x000fe40004800000 */
[----:B------:R-:W-:Y:S02]  /*46a0*/  FSETP.GEU.AND P1, PT, R2, R19, PT ;  /* 0x000000130200720b */ /* 0x000fe40003f2e000 */
[----:B------:R-:W-:-:S04]  /*46b0*/  I2FP.F32.S32 R2, R12 ;  /* 0x0000000c00027245 */ /* 0x000fc80000201400 */
[----:B------:R-:W-:Y:S01]  /*46c0*/  FSEL R19, R2, 1, P1 ;  /* 0x3f80000002137808 */ /* 0x000fe20000800000 */
[----:B------:R-:W-:Y:S01]  /*46d0*/  VIADD R2, R13, 0x2 ;  /* 0x000000020d027836 */ /* 0x000fe20000000000 */
[----:B------:R-:W-:-:S03]  /*46e0*/  ISETP.NE.AND P1, PT, R3, 0x2, PT ;  /* 0x000000020300780c */ /* 0x000fc60003f25270 */
[----:B------:R0:W-:Y:S10]  /*46f0*/  STG.E desc[UR8][R10.64], R19 ;  /* 0x000000130a007986 */ /* 0x0001f4000c101908 */
[----:B------:R-:W-:Y:S05]  /*4700*/  @!P1 BRA `(.L_x_73) ;  /* 0x0000000000309947 */ /* 0x000fea0003800000 */
[----:B------:R-:W-:-:S04]  /*4710*/  IMAD.WIDE.U32 R6, R4, 0x4, R6 ;  /* 0x0000000404067825 */ /* 0x000fc800078e0006 */
[C---:B------:R-:W-:Y:S02]  /*4720*/  IMAD.WIDE.U32 R8, R4.reuse, 0x4, R8 ;  /* 0x0000000404087825 */ /* 0x040fe400078e0008 */
[----:B------:R-:W2:Y:S04]  /*4730*/  LDG.E R6, desc[UR8][R6.64] ;  /* 0x0000000806067981 */ /* 0x000ea8000c1e1900 */
[----:B------:R-:W2:Y:S01]  /*4740*/  LDG.E R9, desc[UR8][R8.64] ;  /* 0x0000000808097981 */ /* 0x000ea2000c1e1900 */
[----:B0-----:R-:W-:Y:S01]  /*4750*/  IMAD.WIDE.U32 R10, R4, 0x4, R10 ;  /* 0x00000004040a7825 */ /* 0x001fe200078e000a */
[----:B--2---:R-:W-:-:S04]  /*4760*/  FSETP.GT.AND P1, PT, R6, R9, PT ;  /* 0x000000090600720b */ /* 0x004fc80003f24000 */
[----:B------:R-:W-:Y:S02]  /*4770*/  SEL R2, RZ, 0xffffffff, !P1 ;  /* 0xffffffffff027807 */ /* 0x000fe40004800000 */
[----:B------:R-:W-:Y:S02]  /*4780*/  FSETP.GEU.AND P1, PT, R6, R9, PT ;  /* 0x000000090600720b */ /* 0x000fe40003f2e000 */
[----:B------:R-:W-:-:S04]  /*4790*/  I2FP.F32.S32 R2, R2 ;  /* 0x0000000200027245 */ /* 0x000fc80000201400 */
[----:B------:R-:W-:Y:S02]  /*47a0*/  FSEL R3, R2, 1, P1 ;  /* 0x3f80000002037808 */ /* 0x000fe40000800000 */
[----:B------:R-:W-:-:S03]  /*47b0*/  IADD3 R2, PT, PT, R13, 0x3, RZ ;  /* 0x000000030d027810 */ /* 0x000fc60007ffe0ff */
[----:B------:R1:W-:Y:S04]  /*47c0*/  STG.E desc[UR8][R10.64], R3 ;  /* 0x000000030a007986 */ /* 0x0003e8000c101908 */
.L_x_73:
[----:B------:R-:W-:Y:S05]  /*47d0*/  BSYNC.RECONVERGENT B1 ;  /* 0x0000000000017941 */ /* 0x000fea0003800200 */
.L_x_72:
[----:B-1----:R-:W1:Y:S01]  /*47e0*/  LDC R3, c[0x0][0x388] ;  /* 0x0000e200ff037b82 */ /* 0x002e620000000800 */
[----:B------:R-:W-:-:S05]  /*47f0*/  IMAD.IADD R4, R13, 0x1, -R0 ;  /* 0x000000010d047824 */ /* 0x000fca00078e0a00 */
[----:B------:R-:W-:Y:S02]  /*4800*/  ISETP.GT.U32.AND P1, PT, R4, -0x4, PT ;  /* 0xfffffffc0400780c */ /* 0x000fe40003f24070 */
[----:B--2---:R-:W2:Y:S08]  /*4810*/  LDC.64 R8, c[0x0][0x3a8] ;  /* 0x0000ea00ff087b82 */ /* 0x004eb00000000a00 */
[----:B0---4-:R-:W0:Y:S08]  /*4820*/  LDC.64 R10, c[0x0][0x3b0] ;  /* 0x0000ec00ff0a7b82 */ /* 0x011e300000000a00 */
[----:B------:R-:W3:Y:S01]  /*4830*/  LDC.64 R6, c[0x0][0x3b8] ;  /* 0x0000ee00ff067b82 */ /* 0x000ee20000000a00 */
[----:B------:R-:W-:Y:S05]  /*4840*/  @P1 BRA `(.L_x_71) ;  /* 0x0000000000c01947 */ /* 0x000fea0003800000 */
.L_x_74:
[----:B01----:R-:W-:-:S04]  /*4850*/  IMAD R13, R2, R3, R5 ;  /* 0x00000003020d7224 */ /* 0x003fc800078e0205 */
[----:B--2---:R-:W-:-:S04]  /*4860*/  IMAD.WIDE R24, R13, 0x4, R8 ;  /* 0x000000040d187825 */ /* 0x004fc800078e0208 */
[----:B---3--:R-:W-:Y:S01]  /*4870*/  IMAD.WIDE R22, R13, 0x4, R6 ;  /* 0x000000040d167825 */ /* 0x008fe200078e0206 */
[----:B------:R-:W2:Y:S04]  /*4880*/  LDG.E R4, desc[UR8][R24.64] ;  /* 0x0000000818047981 */ /* 0x000ea8000c1e1900 */
[----:B------:R-:W2:Y:S01]  /*4890*/  LDG.E R19, desc[UR8][R22.64] ;  /* 0x0000000816137981 */ /* 0x000ea2000c1e1900 */
[----:B------:R-:W-:Y:S01]  /*48a0*/  IMAD.WIDE.U32 R20, R3, 0x4, R24 ;  /* 0x0000000403147825 */ /* 0x000fe200078e0018 */
[----:B--2---:R-:W-:-:S04]  /*48b0*/  FSETP.GT.AND P1, PT, R4, R19, PT ;  /* 0x000000130400720b */ /* 0x004fc80003f24000 */
[----:B------:R-:W-:Y:S02]  /*48c0*/  SEL R12, RZ, 0xffffffff, !P1 ;  /* 0xffffffffff0c7807 */ /* 0x000fe40004800000 */
[----:B------:R-:W-:Y:S01]  /*48d0*/  FSETP.GEU.AND P1, PT, R4, R19, PT ;  /* 0x000000130400720b */ /* 0x000fe20003f2e000 */
[----:B------:R-:W-:Y:S01]  /*48e0*/  IMAD.WIDE.U32 R18, R3, 0x4, R22 ;  /* 0x0000000403127825 */ /* 0x000fe200078e0016 */
[----:B------:R-:W-:-:S03]  /*48f0*/  I2FP.F32.S32 R4, R12 ;  /* 0x0000000c00047245 */ /* 0x000fc60000201400 */
[----:B0-----:R-:W-:Y:S01]  /*4900*/  IMAD.WIDE R12, R13, 0x4, R10 ;  /* 0x000000040d0c7825 */ /* 0x001fe200078e020a */
[----:B------:R-:W-:-:S05]  /*4910*/  FSEL R29, R4, 1, P1 ;  /* 0x3f800000041d7808 */ /* 0x000fca0000800000 */
[----:B------:R0:W-:Y:S04]  /*4920*/  STG.E desc[UR8][R12.64], R29 ;  /* 0x0000001d0c007986 */ /* 0x0001e8000c101908 */
[----:B------:R-:W2:Y:S04]  /*4930*/  LDG.E R4, desc[UR8][R20.64] ;  /* 0x0000000814047981 */ /* 0x000ea8000c1e1900 */
[----:B------:R-:W2:Y:S01]  /*4940*/  LDG.E R23, desc[UR8][R18.64] ;  /* 0x0000000812177981 */ /* 0x000ea2000c1e1900 */
[----:B------:R-:W-:-:S04]  /*4950*/  IMAD.WIDE.U32 R26, R3, 0x4, R20 ;  /* 0x00000004031a7825 */ /* 0x000fc800078e0014 */
[----:B------:R-:W-:Y:S01]  /*4960*/  IMAD.WIDE.U32 R24, R3, 0x4, R18 ;  /* 0x0000000403187825 */ /* 0x000fe200078e0012 */
[----:B--2---:R-:W-:-:S04]  /*4970*/  FSETP.GT.AND P1, PT, R4, R23, PT ;  /* 0x000000170400720b */ /* 0x004fc80003f24000 */
[----:B------:R-:W-:Y:S02]  /*4980*/  SEL R22, RZ, 0xffffffff, !P1 ;  /* 0xffffffffff167807 */ /* 0x000fe40004800000 */
[----:B------:R-:W-:Y:S02]  /*4990*/  FSETP.GEU.AND P1, PT, R4, R23, PT ;  /* 0x000000170400720b */ /* 0x000fe40003f2e000 */
[----:B------:R-:W-:Y:S01]  /*49a0*/  I2FP.F32.S32 R4, R22 ;  /* 0x0000001600047245 */ /* 0x000fe20000201400 */
[----:B------:R-:W-:-:S03]  /*49b0*/  IMAD.WIDE.U32 R22, R3, 0x4, R12 ;  /* 0x0000000403167825 */ /* 0x000fc600078e000c */
[----:B------:R-:W-:-:S05]  /*49c0*/  FSEL R31, R4, 1, P1 ;  /* 0x3f800000041f7808 */ /* 0x000fca0000800000 */
[----:B------:R1:W-:Y:S04]  /*49d0*/  STG.E desc[UR8][R22.64], R31 ;  /* 0x0000001f16007986 */ /* 0x0003e8000c101908 */
[----:B------:R-:W2:Y:S04]  /*49e0*/  LDG.E R4, desc[UR8][R26.64] ;  /* 0x000000081a047981 */ /* 0x000ea8000c1e1900 */
[----:B0-----:R-:W2:Y:S01]  /*49f0*/  LDG.E R13, desc[UR8][R24.64] ;  /* 0x00000008180d7981 */ /* 0x001ea2000c1e1900 */
        /* <DEDUP_REMOVED lines=10> */
[----:B------:R-:W2:Y:S01]  /*4aa0*/  LDG.E R21, desc[UR8][R20.64] ;  /* 0x0000000814157981 */ /* 0x000ea2000c1e1900 */
[----:B-1----:R-:W-:Y:S01]  /*4ab0*/  IMAD.WIDE.U32 R22, R3, 0x4, R12 ;  /* 0x0000000403167825 */ /* 0x002fe200078e000c */
[----:B------:R-:W-:-:S02]  /*4ac0*/  IADD3 R2, PT, PT, R2, 0x4, RZ ;  /* 0x0000000402027810 */ /* 0x000fc40007ffe0ff */
[----:B--2---:R-:W-:-:S04]  /*4ad0*/  FSETP.GT.AND P1, PT, R18, R21, PT ;  /* 0x000000151200720b */ /* 0x004fc80003f24000 */
[----:B------:R-:W-:Y:S02]  /*4ae0*/  SEL R4, RZ, 0xffffffff, !P1 ;  /* 0xffffffffff047807 */ /* 0x000fe40004800000 */
[----:B------:R-:W-:Y:S02]  /*4af0*/  FSETP.GEU.AND P1, PT, R18, R21, PT ;  /* 0x000000151200720b */ /* 0x000fe40003f2e000 */
[----:B------:R-:W-:-:S04]  /*4b00*/  I2FP.F32.S32 R4, R4 ;  /* 0x0000000400047245 */ /* 0x000fc80000201400 */
[----:B------:R-:W-:Y:S02]  /*4b10*/  FSEL R25, R4, 1, P1 ;  /* 0x3f80000004197808 */ /* 0x000fe40000800000 */
[----:B------:R-:W-:-:S03]  /*4b20*/  ISETP.NE.AND P1, PT, R2, R0, PT ;  /* 0x000000000200720c */ /* 0x000fc60003f25270 */
[----:B------:R0:W-:Y:S10]  /*4b30*/  STG.E desc[UR8][R22.64], R25 ;  /* 0x0000001916007986 */ /* 0x0001f4000c101908 */
[----:B------:R-:W-:Y:S05]  /*4b40*/  @P1 BRA `(.L_x_74) ;  /* 0xfffffffc00401947 */ /* 0x000fea000383ffff */
.L_x_71:
[----:B------:R-:W-:Y:S05]  /*4b50*/  BSYNC.RECONVERGENT B0 ;  /* 0x0000000000007941 */ /* 0x000fea0003800200 */
.L_x_70:
[----:B------:R-:W5:Y:S01]  /*4b60*/  LDCU UR4, c[0x0][0x388] ;  /* 0x00007100ff0477ac */ /* 0x000f620008000800 */
[----:B------:R-:W-:-:S05]  /*4b70*/  VIADD R5, R5, UR5 ;  /* 0x0000000505057c36 */ /* 0x000fca0008000000 */
[----:B-----5:R-:W-:-:S13]  /*4b80*/  ISETP.GE.AND P1, PT, R5, UR4, PT ;  /* 0x0000000405007c0c */ /* 0x020fda000bf26270 */
[----:B------:R-:W-:Y:S05]  /*4b90*/  @!P1 BRA `(.L_x_75) ;  /* 0xffffffc0000c9947 */ /* 0x000fea000383ffff */
[----:B------:R-:W-:Y:S05]  /*4ba0*/  EXIT ;  /* 0x000000000000794d */ /* 0x000fea0003800000 */
        .weak           $__internal_0_$__cuda_sm20_div_rn_f64_full
        .type           $__internal_0_$__cuda_sm20_div_rn_f64_full,@function
        .size           $__internal_0_$__cuda_sm20_div_rn_f64_full,(.L_x_164 - $__internal_0_$__cuda_sm20_div_rn_f64_full)
$__internal_0_$__cuda_sm20_div_rn_f64_full:
[----:B------:R-:W-:Y:S01]  /*4bb0*/  IMAD.MOV.U32 R31, RZ, RZ, R7 ;  /* 0x000000ffff1f7224 */ /* 0x000fe200078e0007 */
[C---:B------:R-:W-:Y:S01]  /*4bc0*/  FSETP.GEU.AND P1, PT, |R25|.reuse, 1.469367938527859385e-39, PT ;  /* 0x001000001900780b */ /* 0x040fe20003f2e200 */
[----:B------:R-:W-:Y:S01]  /*4bd0*/  BSSY.RECONVERGENT B0, `(.L_x_76) ;  /* 0x000005c000007945 */ /* 0x000fe20003800200 */
[----:B------:R-:W-:Y:S02]  /*4be0*/  LOP3.LUT R22, R25, 0x800fffff, RZ, 0xc0, !PT ;  /* 0x800fffff19167812 */ /* 0x000fe400078ec0ff */
[C---:B------:R-:W-:Y:S02]  /*4bf0*/  FSETP.GEU.AND P4, PT, |R31|.reuse, 1.469367938527859385e-39, PT ;  /* 0x001000001f00780b */ /* 0x040fe40003f8e200 */
[----:B------:R-:W-:Y:S02]  /*4c00*/  LOP3.LUT R23, R22, 0x3ff00000, RZ, 0xfc, !PT ;  /* 0x3ff0000016177812 */ /* 0x000fe400078efcff */
[----:B------:R-:W-:Y:S02]  /*4c10*/  MOV R22, R24 ;  /* 0x0000001800167202 */ /* 0x000fe40000000f00 */
[----:B------:R-:W-:-:S02]  /*4c20*/  LOP3.LUT R2, R31, 0x7ff00000, RZ, 0xc0, !PT ;  /* 0x7ff000001f027812 */ /* 0x000fc400078ec0ff */
[----:B------:R-:W-:Y:S01]  /*4c30*/  MOV R30, R0 ;  /* 0x00000000001e7202 */ /* 0x000fe20000000f00 */
[----:B------:R-:W-:Y:S01]  /*4c40*/  @!P1 DMUL R22, R24, 8.98846567431157953865e+307 ;  /* 0x7fe0000018169828 */ /* 0x000fe20000000000 */
[----:B------:R-:W-:Y:S01]  /*4c50*/  IMAD.MOV.U32 R0, RZ, RZ, 0x1ca00000 ;  /* 0x1ca00000ff007424 */ /* 0x000fe200078e00ff */
[C---:B------:R-:W-:Y:S02]  /*4c60*/  LOP3.LUT R7, R25.reuse, 0x7ff00000, RZ, 0xc0, !PT ;  /* 0x7ff0000019077812 */ /* 0x040fe400078ec0ff */
[----:B------:R-:W-:Y:S01]  /*4c70*/  @!P4 LOP3.LUT R9, R25, 0x7ff00000, RZ, 0xc0, !PT ;  /* 0x7ff000001909c812 */ /* 0x000fe200078ec0ff */
[----:B------:R-:W-:Y:S01]  /*4c80*/  @!P4 IMAD.MOV.U32 R32, RZ, RZ, RZ ;  /* 0x000000ffff20c224 */ /* 0x000fe200078e00ff */
[----:B------:R-:W0:Y:S01]  /*4c90*/  MUFU.RCP64H R29, R23 ;  /* 0x00000017001d7308 */ /* 0x000e220000001800 */
[C---:B------:R-:W-:Y:S02]  /*4ca0*/  ISETP.GE.U32.AND P3, PT, R2.reuse, R7, PT ;  /* 0x000000070200720c */ /* 0x040fe40003f66070 */
[----:B------:R-:W-:-:S02]  /*4cb0*/  @!P4 ISETP.GE.U32.AND P5, PT, R2, R9, PT ;  /* 0x000000090200c20c */ /* 0x000fc40003fa6070 */
[C---:B------:R-:W-:Y:S02]  /*4cc0*/  SEL R9, R0.reuse, 0x63400000, !P3 ;  /* 0x6340000000097807 */ /* 0x040fe40005800000 */
[----:B------:R-:W-:Y:S02]  /*4cd0*/  @!P4 SEL R28, R0, 0x63400000, !P5 ;  /* 0x63400000001cc807 */ /* 0x000fe40006800000 */
[--C-:B------:R-:W-:Y:S01]  /*4ce0*/  LOP3.LUT R35, R9, 0x800fffff, R31.reuse, 0xf8, !PT ;  /* 0x800fffff09237812 */ /* 0x100fe200078ef81f */
[----:B------:R-:W-:Y:S01]  /*4cf0*/  IMAD.MOV.U32 R9, RZ, RZ, R2 ;  /* 0x000000ffff097224 */ /* 0x000fe200078e0002 */
[----:B------:R-:W-:Y:S02]  /*4d00*/  @!P4 LOP3.LUT R28, R28, 0x80000000, R31, 0xf8, !PT ;  /* 0x800000001c1cc812 */ /* 0x000fe400078ef81f */
[----:B------:R-:W-:Y:S02]  /*4d10*/  MOV R34, R30 ;  /* 0x0000001e00227202 */ /* 0x000fe40000000f00 */
[----:B------:R-:W-:-:S02]  /*4d20*/  @!P4 LOP3.LUT R33, R28, 0x100000, RZ, 0xfc, !PT ;  /* 0x001000001c21c812 */ /* 0x000fc400078efcff */
[----:B------:R-:W-:Y:S02]  /*4d30*/  MOV R28, 0x1 ;  /* 0x00000001001c7802 */ /* 0x000fe40000000f00 */
[----:B------:R-:W-:Y:S02]  /*4d40*/  @!P1 LOP3.LUT R7, R23, 0x7ff00000, RZ, 0xc0, !PT ;  /* 0x7ff0000017079812 */ /* 0x000fe400078ec0ff */
[----:B------:R-:W-:Y:S02]  /*4d50*/  @!P4 DFMA R34, R34, 2, -R32 ;  /* 0x400000002222c82b */ /* 0x000fe40000000820 */
[----:B0-----:R-:W-:-:S08]  /*4d60*/  DFMA R32, R28, -R22, 1 ;  /* 0x3ff000001c20742b */ /* 0x001fd00000000816 */
[----:B------:R-:W-:Y:S01]  /*4d70*/  DFMA R32, R32, R32, R32 ;  /* 0x000000202020722b */ /* 0x000fe20000000020 */
[----:B------:R-:W-:-:S07]  /*4d80*/  @!P4 LOP3.LUT R9, R35, 0x7ff00000, RZ, 0xc0, !PT ;  /* 0x7ff000002309c812 */ /* 0x000fce00078ec0ff */
[----:B------:R-:W-:-:S08]  /*4d90*/  DFMA R28, R28, R32, R28 ;  /* 0x000000201c1c722b */ /* 0x000fd0000000001c */
[----:B------:R-:W-:-:S08]  /*4da0*/  DFMA R36, R28, -R22, 1 ;  /* 0x3ff000001c24742b */ /* 0x000fd00000000816 */
[----:B------:R-:W-:-:S08]  /*4db0*/  DFMA R36, R28, R36, R28 ;  /* 0x000000241c24722b */ /* 0x000fd0000000001c */
[----:B------:R-:W-:-:S08]  /*4dc0*/  DMUL R28, R36, R34 ;  /* 0x00000022241c7228 */ /* 0x000fd00000000000 */
[----:B------:R-:W-:-:S08]  /*4dd0*/  DFMA R32, R28, -R22, R34 ;  /* 0x800000161c20722b */ /* 0x000fd00000000022 */
[----:B------:R-:W-:Y:S01]  /*4de0*/  DFMA R32, R36, R32, R28 ;  /* 0x000000202420722b */ /* 0x000fe2000000001c */
[----:B------:R-:W-:-:S04]  /*4df0*/  IADD3 R28, PT, PT, R9, -0x1, RZ ;  /* 0xffffffff091c7810 */ /* 0x000fc80007ffe0ff */
[----:B------:R-:W-:Y:S01]  /*4e00*/  ISETP.GT.U32.AND P1, PT, R28, 0x7feffffe, PT ;  /* 0x7feffffe1c00780c */ /* 0x000fe20003f24070 */
[----:B------:R-:W-:-:S05]  /*4e10*/  VIADD R28, R7, 0xffffffff ;  /* 0xffffffff071c7836 */ /* 0x000fca0000000000 */
[----:B------:R-:W-:-:S13]  /*4e20*/  ISETP.GT.U32.OR P1, PT, R28, 0x7feffffe, P1 ;  /* 0x7feffffe1c00780c */ /* 0x000fda0000f24470 */
[----:B------:R-:W-:Y:S05]  /*4e30*/  @P1 BRA `(.L_x_77) ;  /* 0x0000000000741947 */ /* 0x000fea0003800000 */
[----:B------:R-:W-:Y:S02]  /*4e40*/  LOP3.LUT R7, R25, 0x7ff00000, RZ, 0xc0, !PT ;  /* 0x7ff0000019077812 */ /* 0x000fe400078ec0ff */
[----:B------:R-:W-:Y:S02]  /*4e50*/  MOV R30, RZ ;  /* 0x000000ff001e7202 */ /* 0x000fe40000000f00 */
[CC--:B------:R-:W-:Y:S02]  /*4e60*/  VIADDMNMX R9, R2.reuse, -R7.reuse, 0xb9600000, !PT ;  /* 0xb960000002097446 */ /* 0x0c0fe40007800907 */
[----:B------:R-:W-:Y:S02]  /*4e70*/  ISETP.GE.U32.AND P1, PT, R2, R7, PT ;  /* 0x000000070200720c */ /* 0x000fe40003f26070 */
[----:B------:R-:W-:Y:S02]  /*4e80*/  VIMNMX R9, PT, PT, R9, 0x46a00000, PT ;  /* 0x46a0000009097848 */ /* 0x000fe40003fe0100 */
[----:B------:R-:W-:-:S04]  /*4e90*/  SEL R0, R0, 0x63400000, !P1 ;  /* 0x6340000000007807 */ /* 0x000fc80004800000 */
[----:B------:R-:W-:-:S05]  /*4ea0*/  IADD3 R0, PT, PT, -R0, R9, RZ ;  /* 0x0000000900007210 */ /* 0x000fca0007ffe1ff */
[----:B------:R-:W-:-:S06]  /*4eb0*/  VIADD R31, R0, 0x7fe00000 ;  /* 0x7fe00000001f7836 */ /* 0x000fcc0000000000 */
[----:B------:R-:W-:-:S10]  /*4ec0*/  DMUL R28, R32, R30 ;  /* 0x0000001e201c7228 */ /* 0x000fd40000000000 */
[----:B------:R-:W-:-:S13]  /*4ed0*/  FSETP.GTU.AND P1, PT, |R29|, 1.469367938527859385e-39, PT ;  /* 0x001000001d00780b */ /* 0x000fda0003f2c200 */
[----:B------:R-:W-:Y:S05]  /*4ee0*/  @P1 BRA `(.L_x_78) ;  /* 0x0000000000a81947 */ /* 0x000fea0003800000 */
[----:B------:R-:W-:Y:S01]  /*4ef0*/  DFMA R22, R32, -R22, R34 ;  /* 0x800000162016722b */ /* 0x000fe20000000022 */
[----:B------:R-:W-:-:S09]  /*4f00*/  IMAD.MOV.U32 R30, RZ, RZ, RZ ;  /* 0x000000ffff1e7224 */ /* 0x000fd200078e00ff */
[C---:B------:R-:W-:Y:S02]  /*4f10*/  FSETP.NEU.AND P1, PT, R23.reuse, RZ, PT ;  /* 0x000000ff1700720b */ /* 0x040fe40003f2d000 */
[----:B------:R-:W-:-:S04]  /*4f20*/  LOP3.LUT R24, R23, 0x80000000, R25, 0x48, !PT ;  /* 0x8000000017187812 */ /* 0x000fc800078e4819 */
[----:B------:R-:W-:-:S07]  /*4f30*/  LOP3.LUT R31, R24, R31, RZ, 0xfc, !PT ;  /* 0x0000001f181f7212 */ /* 0x000fce00078efcff */
[----:B------:R-:W-:Y:S05]  /*4f40*/  @!P1 BRA `(.L_x_78) ;  /* 0x0000000000909947 */ /* 0x000fea0003800000 */
[C---:B------:R-:W-:Y:S01]  /*4f50*/  IADD3 R23, PT, PT, -R0.reuse, RZ, RZ ;  /* 0x000000ff00177210 */ /* 0x040fe20007ffe1ff */
[----:B------:R-:W-:Y:S01]  /*4f60*/  IMAD.MOV.U32 R22, RZ, RZ, RZ ;  /* 0x000000ffff167224 */ /* 0x000fe200078e00ff */
[----:B------:R-:W-:-:S05]  /*4f70*/  IADD3 R0, PT, PT, -R0, -0x43300000, RZ ;  /* 0xbcd0000000007810 */ /* 0x000fca0007ffe1ff */
[----:B------:R-:W-:Y:S02]  /*4f80*/  DFMA R22, R28, -R22, R32 ;  /* 0x800000161c16722b */ /* 0x000fe40000000020 */
[----:B------:R-:W-:-:S08]  /*4f90*/  DMUL.RP R32, R32, R30 ;  /* 0x0000001e20207228 */ /* 0x000fd00000008000 */
[----:B------:R-:W-:Y:S02]  /*4fa0*/  FSETP.NEU.AND P1, PT, |R23|, R0, PT ;  /* 0x000000001700720b */ /* 0x000fe40003f2d200 */
[----:B------:R-:W-:Y:S02]  /*4fb0*/  LOP3.LUT R0, R33, R24, RZ, 0x3c, !PT ;  /* 0x0000001821007212 */ /* 0x000fe400078e3cff */
[----:B------:R-:W-:Y:S02]  /*4fc0*/  FSEL R2, R32, R28, !P1 ;  /* 0x0000001c20027208 */ /* 0x000fe40004800000 */
[----:B------:R-:W-:Y:S02]  /*4fd0*/  FSEL R7, R0, R29, !P1 ;  /* 0x0000001d00077208 */ /* 0x000fe40004800000 */
[----:B------:R-:W-:-:S03]  /*4fe0*/  MOV R28, R2 ;  /* 0x00000002001c7202 */ /* 0x000fc60000000f00 */
[----:B------:R-:W-:Y:S01]  /*4ff0*/  IMAD.MOV.U32 R29, RZ, RZ, R7 ;  /* 0x000000ffff1d7224 */ /* 0x000fe200078e0007 */
[----:B------:R-:W-:Y:S06]  /*5000*/  BRA `(.L_x_78) ;  /* 0x0000000000607947 */ /* 0x000fec0003800000 */
.L_x_77:
[----:B------:R-:W-:-:S14]  /*5010*/  DSETP.NAN.AND P1, PT, R30, R30, PT ;  /* 0x0000001e1e00722a */ /* 0x000fdc0003f28000 */
[----:B------:R-:W-:Y:S05]  /*5020*/  @P1 BRA `(.L_x_79) ;  /* 0x00000000004c1947 */ /* 0x000fea0003800000 */
[----:B------:R-:W-:-:S14]  /*5030*/  DSETP.NAN.AND P1, PT, R24, R24, PT ;  /* 0x000000181800722a */ /* 0x000fdc0003f28000 */
[----:B------:R-:W-:Y:S05]  /*5040*/  @P1 BRA `(.L_x_80) ;  /* 0x0000000000341947 */ /* 0x000fea0003800000 */
[----:B------:R-:W-:Y:S01]  /*5050*/  ISETP.NE.AND P1, PT, R9, R7, PT ;  /* 0x000000070900720c */ /* 0x000fe20003f25270 */
[----:B------:R-:W-:Y:S01]  /*5060*/  IMAD.MOV.U32 R29, RZ, RZ, -0x80000 ;  /* 0xfff80000ff1d7424 */ /* 0x000fe200078e00ff */
[----:B------:R-:W-:-:S11]  /*5070*/  MOV R28, 0x0 ;  /* 0x00000000001c7802 */ /* 0x000fd60000000f00 */
[----:B------:R-:W-:Y:S05]  /*5080*/  @!P1 BRA `(.L_x_78) ;  /* 0x0000000000409947 */ /* 0x000fea0003800000 */
[----:B------:R-:W-:Y:S02]  /*5090*/  ISETP.NE.AND P1, PT, R9, 0x7ff00000, PT ;  /* 0x7ff000000900780c */ /* 0x000fe40003f25270 */
[----:B------:R-:W-:Y:S02]  /*50a0*/  LOP3.LUT R25, R31, 0x80000000, R25, 0x48, !PT ;  /* 0x800000001f197812 */ /* 0x000fe400078e4819 */
[----:B------:R-:W-:-:S13]  /*50b0*/  ISETP.EQ.OR P1, PT, R7, RZ, !P1 ;  /* 0x000000ff0700720c */ /* 0x000fda0004f22670 */
[----:B------:R-:W-:Y:S01]  /*50c0*/  @P1 LOP3.LUT R0, R25, 0x7ff00000, RZ, 0xfc, !PT ;  /* 0x7ff0000019001812 */ /* 0x000fe200078efcff */
[----:B------:R-:W-:Y:S01]  /*50d0*/  @!P1 IMAD.MOV.U32 R29, RZ, RZ, R25 ;  /* 0x000000ffff1d9224 */ /* 0x000fe200078e0019 */
[----:B------:R-:W-:Y:S02]  /*50e0*/  @!P1 MOV R28, RZ ;  /* 0x000000ff001c9202 */ /* 0x000fe40000000f00 */
[----:B------:R-:W-:Y:S01]  /*50f0*/  @P1 MOV R28, RZ ;  /* 0x000000ff001c1202 */ /* 0x000fe20000000f00 */
[----:B------:R-:W-:Y:S01]  /*5100*/  @P1 IMAD.MOV.U32 R29, RZ, RZ, R0 ;  /* 0x000000ffff1d1224 */ /* 0x000fe200078e0000 */
[----:B------:R-:W-:Y:S06]  /*5110*/  BRA `(.L_x_78) ;  /* 0x00000000001c7947 */ /* 0x000fec0003800000 */
.L_x_80:
[----:B------:R-:W-:Y:S02]  /*5120*/  LOP3.LUT R7, R25, 0x80000, RZ, 0xfc, !PT ;  /* 0x0008000019077812 */ /* 0x000fe400078efcff */
[----:B------:R-:W-:-:S03]  /*5130*/  MOV R28, R24 ;  /* 0x00000018001c7202 */ /* 0x000fc60000000f00 */
[----:B------:R-:W-:Y:S01]  /*5140*/  IMAD.MOV.U32 R29, RZ, RZ, R7 ;  /* 0x000000ffff1d7224 */ /* 0x000fe200078e0007 */
[----:B------:R-:W-:Y:S06]  /*5150*/  BRA `(.L_x_78) ;  /* 0x00000000000c7947 */ /* 0x000fec0003800000 */
.L_x_79:
[----:B------:R-:W-:Y:S02]  /*5160*/  LOP3.LUT R7, R31, 0x80000, RZ, 0xfc, !PT ;  /* 0x000800001f077812 */ /* 0x000fe400078efcff */
[----:B------:R-:W-:-:S03]  /*5170*/  MOV R28, R30 ;  /* 0x0000001e001c7202 */ /* 0x000fc60000000f00 */
[----:B------:R-:W-:-:S07]  /*5180*/  IMAD.MOV.U32 R29, RZ, RZ, R7 ;  /* 0x000000ffff1d7224 */ /* 0x000fce00078e0007 */
.L_x_78:
[----:B------:R-:W-:Y:S05]  /*5190*/  BSYNC.RECONVERGENT B0 ;  /* 0x0000000000007941 */ /* 0x000fea0003800200 */
.L_x_76:
[----:B------:R-:W-:Y:S01]  /*51a0*/  HFMA2 R9, -RZ, RZ, 0, 0 ;  /* 0x00000000ff097431 */ /* 0x000fe200000001ff */
[----:B------:R-:W-:Y:S01]  /*51b0*/  MOV R0, R28 ;  /* 0x0000001c00007202 */ /* 0x000fe20000000f00 */
[----:B------:R-:W-:Y:S02]  /*51c0*/  IMAD.MOV.U32 R7, RZ, RZ, R29 ;  /* 0x000000ffff077224 */ /* 0x000fe400078e001d */
[----:B------:R-:W-:Y:S05]  /*51d0*/  RET.REL.NODEC R8 `(bandpass_many_series_one_param_time_major_from_hp_f32) ;  /* 0xffffffac08887950 */ /* 0x000fea0003c3ffff */
.L_x_81:
[----:B------:R-:W-:-:S00]  /*51e0*/  BRA `(.L_x_81) ;  /* 0xfffffffc00fc7947 */ /* 0x000fc0000383ffff */
[----:B------:R-:W-:-:S00]  /*51f0*/  NOP ;  /* 0x0000000000007918 */ /* 0x000fc00000000000 */
        /* <DEDUP_REMOVED lines=8> */
.L_x_164:


//--------------------- .text.bandpass_batch_from_hp_f32 --------------------------
	.section	.text.bandpass_batch_from_hp_f32,"ax",@progbits
	.align	128
        .global         bandpass_batch_from_hp_f32
        .type           bandpass_batch_from_hp_f32,@function
        .size           bandpass_batch_from_hp_f32,(.L_x_165 - bandpass_batch_from_hp_f32)
        .other          bandpass_batch_from_hp_f32,@"STO_CUDA_ENTRY STV_DEFAULT"
bandpass_batch_from_hp_f32:
.text.bandpass_batch_from_hp_f32:
[----:B------:R-:W-:Y:S01]  /*0000*/  LDC R1, c[0x0][0x37c] ;  /* 0x0000df00ff017b82 */ /* 0x000fe20000000800 */
[----:B------:R-:W0:Y:S01]  /*0010*/  S2R R6, SR_TID.X ;  /* 0x0000000000067919 */ /* 0x000e220000002100 */
[----:B------:R-:W1:Y:S06]  /*0020*/  LDCU UR5, c[0x0][0x360] ;  /* 0x00006c00ff0577ac */ /* 0x000e6c0008000800 */
[----:B------:R-:W0:Y:S01]  /*0030*/  S2UR UR4, SR_CTAID.X ;  /* 0x00000000000479c3 */ /* 0x000e220000002500 */
[----:B------:R-:W2:Y:S07]  /*0040*/  LDCU UR6, c[0x0][0x3b0] ;  /* 0x00007600ff0677ac */ /* 0x000eae0008000800 */
[----:B------:R-:W0:Y:S02]  /*0050*/  LDC R3, c[0x0][0x360] ;  /* 0x0000d800ff037b82 */ /* 0x000e240000000800 */
[----:B0-----:R-:W-:-:S05]  /*0060*/  IMAD R6, R3, UR4, R6 ;  /* 0x0000000403067c24 */ /* 0x001fca000f8e0206 */
[----:B--2---:R-:W-:-:S13]  /*0070*/  ISETP.GE.AND P0, PT, R6, UR6, PT ;  /* 0x0000000606007c0c */ /* 0x004fda000bf06270 */
[----:B-1----:R-:W-:Y:S05]  /*0080*/  @P0 EXIT ;  /* 0x000000000000094d */ /* 0x002fea0003800000 */
[----:B------:R-:W0:Y:S01]  /*0090*/  LDCU UR4, c[0x0][0x38c] ;  /* 0x00007180ff0477ac */ /* 0x000e220008000800 */
[----:B------:R-:W-:Y:S01]  /*00a0*/  BSSY.RECONVERGENT B1, `(.L_x_82) ;  /* 0x0000436000017945 */ /* 0x000fe20003800200 */
[----:B------:R-:W1:Y:S01]  /*00b0*/  LDCU UR7, c[0x0][0x370] ;  /* 0x00006e00ff0777ac */ /* 0x000e620008000800 */
[----:B------:R-:W2:Y:S01]  /*00c0*/  LDCU.64 UR8, c[0x0][0x358] ;  /* 0x00006b00ff0877ac */ /* 0x000ea20008000a00 */
[----:B0-----:R-:W-:Y:S02]  /*00d0*/  UIADD3 UR13, UPT, UPT, UR4, 0x6, URZ ;  /* 0x00000006040d7890 */ /* 0x001fe4000fffe0ff */
[----:B------:R-:W-:Y:S02]  /*00e0*/  USHF.R.S32.HI UR10, URZ, 0x1f, UR4 ;  /* 0x0000001fff0a7899 */ /* 0x000fe40008011404 */
[----:B------:R-:W-:Y:S02]  /*00f0*/  ULOP3.LUT UR6, UR13, 0x7, URZ, 0xc0, !UPT ;  /* 0x000000070d067892 */ /* 0x000fe4000f8ec0ff */
[----:B------:R-:W-:-:S02]  /*0100*/  UIADD3 UR11, UPT, UPT, UR4, -0x2, URZ ;  /* 0xfffffffe040b7890 */ /* 0x000fc4000fffe0ff */
[----:B------:R-:W-:Y:S02]  /*0110*/  UIADD3 UR12, UPT, UPT, UR4, -0x3, URZ ;  /* 0xfffffffd040c7890 */ /* 0x000fe4000fffe0ff */
[----:B------:R-:W-:Y:S02]  /*0120*/  ULOP3.LUT UR14, UR4, 0x3, URZ, 0xc0, !UPT ;  /* 0x00000003040e7892 */ /* 0x000fe4000f8ec0ff */
[----:B------:R-:W-:Y:S02]  /*0130*/  UIADD3 UR15, UPT, UPT, UR4, -0x1, URZ ;  /* 0xffffffff040f7890 */ /* 0x000fe4000fffe0ff */
[----:B------:R-:W-:Y:S02]  /*0140*/  ULOP3.LUT UR16, UR4, 0x7, URZ, 0xc0, !UPT ;  /* 0x0000000704107892 */ /* 0x000fe4000f8ec0ff */
[----:B------:R-:W-:Y:S02]  /*0150*/  ULOP3.LUT UR17, UR4, 0x1, URZ, 0xc0, !UPT ;  /* 0x0000000104117892 */ /* 0x000fe4000f8ec0ff */
[----:B------:R-:W-:-:S02]  /*0160*/  ULOP3.LUT UR4, UR4, 0x7ffffff8, URZ, 0xc0, !UPT ;  /* 0x7ffffff804047892 */ /* 0x000fc4000f8ec0ff */
[----:B-1----:R-:W-:Y:S02]  /*0170*/  UIMAD UR5, UR5, UR7, URZ ;  /* 0x00000007050572a4 */ /* 0x002fe4000f8e02ff */
[----:B--2---:R-:W-:-:S12]  /*0180*/  UIADD3 UR6, UPT, UPT, UR6, -0x1, URZ ;  /* 0xffffffff06067890 */ /* 0x004fd8000fffe0ff */
.L_x_157:
[----:B0-----:R-:W0:Y:S01]  /*0190*/  LDC.64 R2, c[0x0][0x390] ;  /* 0x0000e400ff027b82 */ /* 0x001e220000000a00 */
[----:B-1----:R-:W1:Y:S01]  /*01a0*/  LDCU UR7, c[0x0][0x388] ;  /* 0x00007100ff0777ac */ /* 0x002e620008000800 */
[----:B0-----:R-:W-:-:S06]  /*01b0*/  IMAD.WIDE R2, R6, 0x4, R2 ;  /* 0x0000000406027825 */ /* 0x001fcc00078e0202 */
[----:B------:R-:W1:Y:S01]  /*01c0*/  LDG.E.CONSTANT R3, desc[UR8][R2.64] ;  /* 0x0000000802037981 */ /* 0x000e62000c1e9900 */
[----:B------:R-:W-:Y:S01]  /*01d0*/  BSSY.RECONVERGENT B0, `(.L_x_83) ;  /* 0x000041e000007945 */ /* 0x000fe20003800200 */
[----:B-1----:R-:W-:-:S04]  /*01e0*/  ISETP.GE.AND P0, PT, R3, UR7, PT ;  /* 0x0000000703007c0c */ /* 0x002fc8000bf06270 */
[----:B------:R-:W-:-:S13]  /*01f0*/  ISETP.LT.OR P0, PT, R3, RZ, P0 ;  /* 0x000000ff0300720c */ /* 0x000fda0000701670 */
[----:B--23--:R-:W-:Y:S05]  /*0200*/  @P0 BRA `(.L_x_84) ;  /* 0x0000004000680947 */ /* 0x00cfea0003800000 */
[----:B------:R-:W0:Y:S01]  /*0210*/  LDCU UR7, c[0x0][0x38c] ;  /* 0x00007180ff0777ac */ /* 0x000e220008000800 */
[----:B------:R-:W-:Y:S01]  /*0220*/  SHF.R.S32.HI R9, RZ, 0x1f, R6 ;  /* 0x0000001fff097819 */ /* 0x000fe20000011406 */
[----:B------:R-:W1:Y:S01]  /*0230*/  LDCU.64 UR18, c[0x0][0x380] ;  /* 0x00007000ff1277ac */ /* 0x000e620008000a00 */
[----:B0-----:R-:W-:-:S04]  /*0240*/  IMAD.U32 R0, RZ, RZ, UR7 ;  /* 0x00000007ff007e24 */ /* 0x001fc8000f8e00ff */
[----:B------:R-:W-:Y:S01]  /*0250*/  IMAD.WIDE.U32 R4, R3, R0, RZ ;  /* 0x0000000003047225 */ /* 0x000fe200078e00ff */
[----:B------:R-:W-:-:S03]  /*0260*/  ISETP.GE.AND P0, PT, R0, 0x1, PT ;  /* 0x000000010000780c */ /* 0x000fc60003f06270 */
[-C--:B------:R-:W-:Y:S01]  /*0270*/  IMAD R7, R9, R0.reuse, RZ ;  /* 0x0000000009077224 */ /* 0x080fe200078e02ff */
[----:B-1----:R-:W-:Y:S01]  /*0280*/  LEA R10, P1, R4, UR18, 0x2 ;  /* 0x00000012040a7c11 */ /* 0x002fe2000f8210ff */
[----:B------:R-:W-:Y:S02]  /*0290*/  IMAD R5, R3, UR10, R5 ;  /* 0x0000000a03057c24 */ /* 0x000fe4000f8e0205 */
[----:B------:R-:W-:-:S03]  /*02a0*/  IMAD.WIDE.U32 R12, R6, R0, RZ ;  /* 0x00000000060c7225 */ /* 0x000fc600078e00ff */
[----:B------:R-:W-:Y:S01]  /*02b0*/  LEA.HI.X R11, R4, UR19, R5, 0x2, P1 ;  /* 0x00000013040b7c11 */ /* 0x000fe200088f1405 */
[----:B------:R-:W-:Y:S02]  /*02c0*/  IMAD R7, R6, UR10, R7 ;  /* 0x0000000a06077c24 */ /* 0x000fe4000f8e0207 */
[----:B------:R-:W-:Y:S02]  /*02d0*/  IMAD.MOV.U32 R5, RZ, RZ, 0x2 ;  /* 0x00000002ff057424 */ /* 0x000fe400078e00ff */
[----:B------:R-:W-:Y:S01]  /*02e0*/  IMAD.IADD R17, R13, 0x1, R7 ;  /* 0x000000010d117824 */ /* 0x000fe200078e0207 */
[----:B------:R-:W-:Y:S06]  /*02f0*/  @!P0 BRA `(.L_x_85) ;  /* 0x00000000003c8947 */ /* 0x000fec0003800000 */
[----:B------:R-:W2:Y:S01]  /*0300*/  LDG.E.CONSTANT R2, desc[UR8][R10.64] ;  /* 0x000000080a027981 */ /* 0x000ea2000c1e9900 */
[----:B------:R-:W-:Y:S01]  /*0310*/  BSSY.RECONVERGENT B2, `(.L_x_85) ;  /* 0x000000d000027945 */ /* 0x000fe20003800200 */
[----:B------:R-:W-:Y:S01]  /*0320*/  IMAD.MOV.U32 R7, RZ, RZ, RZ ;  /* 0x000000ffff077224 */ /* 0x000fe200078e00ff */
[----:B--2---:R-:W-:-:S13]  /*0330*/  FSETP.NE.AND P1, PT, |R2|, +INF , PT ;  /* 0x7f8000000200780b */ /* 0x004fda0003f25200 */
[----:B------:R-:W-:Y:S05]  /*0340*/  @P1 BRA `(.L_x_86) ;  /* 0x0000000000201947 */ /* 0x000fea0003800000 */
[----:B------:R-:W0:Y:S02]  /*0350*/  LDC R0, c[0x0][0x38c] ;  /* 0x0000e300ff007b82 */ /* 0x000e240000000800 */
.L_x_88:
[----:B------:R-:W-:-:S05]  /*0360*/  VIADD R7, R7, 0x1 ;  /* 0x0000000107077836 */ /* 0x000fca0000000000 */
[----:B0-----:R-:W-:-:S13]  /*0370*/  ISETP.NE.AND P1, PT, R7, R0, PT ;  /* 0x000000000700720c */ /* 0x001fda0003f25270 */
[----:B------:R-:W-:Y:S05]  /*0380*/  @!P1 BRA `(.L_x_87) ;  /* 0x0000000000149947 */ /* 0x000fea0003800000 */
[----:B------:R-:W-:-:S06]  /*0390*/  IMAD.WIDE.U32 R14, R7, 0x4, R10 ;  /* 0x00000004070e7825 */ /* 0x000fcc00078e000a */
[----:B------:R-:W2:Y:S02]  /*03a0*/  LDG.E.CONSTANT R14, desc[UR8][R14.64] ;  /* 0x000000080e0e7981 */ /* 0x000ea4000c1e9900 */
[----:B--2---:R-:W-:-:S13]  /*03b0*/  FSETP.NE.AND P1, PT, |R14|, +INF , PT ;  /* 0x7f8000000e00780b */ /* 0x004fda0003f25200 */
[----:B------:R-:W-:Y:S05]  /*03c0*/  @!P1 BRA `(.L_x_88) ;  /* 0xfffffffc00e49947 */ /* 0x000fea000383ffff */
.L_x_86:
[----:B------:R-:W-:-:S07]  /*03d0*/  VIMNMX R5, PT, PT, R7, 0x2, !PT ;  /* 0x0000000207057848 */ /* 0x000fce0007fe0100 */
.L_x_87:
[----:B------:R-:W-:Y:S05]  /*03e0*/  BSYNC.RECONVERGENT B2 ;  /* 0x0000000000027941 */ /* 0x000fea0003800200 */
.L_x_85:
[----:B------:R-:W0:Y:S02]  /*03f0*/  LDCU.64 UR18, c[0x0][0x3b8] ;  /* 0x00007700ff1277ac */ /* 0x000e240008000a00 */
[----:B0-----:R-:W-:-:S04]  /*0400*/  LEA R18, P1, R12, UR18, 0x2 ;  /* 0x000000120c127c11 */ /* 0x001fc8000f8210ff */
[----:B------:R-:W-:Y:S01]  /*0410*/  LEA.HI.X R19, R12, UR19, R17, 0x2, P1 ;  /* 0x000000130c137c11 */ /* 0x000fe200088f1411 */
[----:B------:R-:W-:Y:S08]  /*0420*/  @!P0 BRA `(.L_x_89) ;  /* 0x0000000c00788947 */ /* 0x000ff00003800000 */
[----:B------:R-:W0:Y:S01]  /*0430*/  LDCU.64 UR18, c[0x0][0x398] ;  /* 0x00007300ff1277ac */ /* 0x000e220008000a00 */
[C---:B------:R-:W-:Y:S01]  /*0440*/  IMAD.SHL.U32 R22, R6.reuse, 0x4, RZ ;  /* 0x0000000406167824 */ /* 0x040fe200078e00ff */
[----:B------:R-:W-:Y:S01]  /*0450*/  SHF.L.U64.HI R2, R6, 0x2, R9 ;  /* 0x0000000206027819 */ /* 0x000fe20000010209 */
[----:B------:R-:W2:Y:S01]  /*0460*/  LDG.E.CONSTANT R27, desc[UR8][R10.64] ;  /* 0x000000080a1b7981 */ /* 0x000ea2000c1e9900 */
[----:B------:R-:W1:Y:S02]  /*0470*/  LDCU.64 UR20, c[0x0][0x3a0] ;  /* 0x00007400ff1477ac */ /* 0x000e640008000a00 */
[----:B0-----:R-:W-:-:S04]  /*0480*/  IADD3 R20, P1, PT, R22, UR18, RZ ;  /* 0x0000001216147c10 */ /* 0x001fc8000ff3e0ff */
[----:B------:R-:W-:Y:S02]  /*0490*/  IADD3.X R21, PT, PT, R2, UR19, RZ, P1, !PT ;  /* 0x0000001302157c10 */ /* 0x000fe40008ffe4ff */
[----:B-1----:R-:W-:-:S03]  /*04a0*/  IADD3 R22, P1, PT, R22, UR20, RZ ;  /* 0x0000001416167c10 */ /* 0x002fc6000ff3e0ff */
[----:B------:R-:W3:Y:S01]  /*04b0*/  LDG.E.CONSTANT R12, desc[UR8][R20.64] ;  /* 0x00000008140c7981 */ /* 0x000ee2000c1e9900 */
[----:B------:R-:W-:-:S05]  /*04c0*/  IADD3.X R23, PT, PT, R2, UR21, RZ, P1, !PT ;  /* 0x0000001502177c10 */ /* 0x000fca0008ffe4ff */
[----:B------:R-:W4:Y:S01]  /*04d0*/  LDG.E.CONSTANT R22, desc[UR8][R22.64] ;  /* 0x0000000816167981 */ /* 0x000f22000c1e9900 */
[----:B------:R-:W-:Y:S01]  /*04e0*/  ISETP.NE.AND P1, PT, R0, 0x1, PT ;  /* 0x000000010000780c */ /* 0x000fe20003f25270 */
[----:B------:R-:W-:Y:S02]  /*04f0*/  BSSY.RECONVERGENT B2, `(.L_x_89) ;  /* 0x00000d1000027945 */ /* 0x000fe40003800200 */
[----:B--2---:R0:W-:Y:S01]  /*0500*/  STG.E desc[UR8][R18.64], R27 ;  /* 0x0000001b12007986 */ /* 0x0041e2000c101908 */
[----:B---3--:R-:W1:Y:S08]  /*0510*/  F2F.F64.F32 R12, R12 ;  /* 0x0000000c000c7310 */ /* 0x008e700000201800 */
[----:B----4-:R-:W2:Y:S01]  /*0520*/  F2F.F64.F32 R14, R22 ;  /* 0x00000016000e7310 */ /* 0x010ea20000201800 */
[----:B-1----:R-:W-:-:S08]  /*0530*/  DADD R16, R12, 1 ;  /* 0x3ff000000c107429 */ /* 0x002fd00000000000 */
[----:B--2---:R-:W-:Y:S01]  /*0540*/  DMUL R14, R14, R16 ;  /* 0x000000100e0e7228 */ /* 0x004fe20000000000 */
[----:B0-----:R-:W-:Y:S10]  /*0550*/  @!P1 BRA `(.L_x_90) ;  /* 0x0000000c00289947 */ /* 0x001ff40003800000 */
[----:B------:R-:W2:Y:S01]  /*0560*/  LDG.E.CONSTANT R25, desc[UR8][R10.64+0x4] ;  /* 0x000004080a197981 */ /* 0x000ea2000c1e9900 */
[----:B------:R-:W-:-:S03]  /*0570*/  ISETP.GE.U32.AND P1, PT, R0, 0x3, PT ;  /* 0x000000030000780c */ /* 0x000fc60003f26070 */
[----:B--2---:R0:W-:Y:S10]  /*0580*/  STG.E desc[UR8][R18.64+0x4], R25 ;  /* 0x0000041912007986 */ /* 0x0041f4000c101908 */
[----:B------:R-:W-:Y:S05]  /*0590*/  @!P1 BRA `(.L_x_90) ;  /* 0x0000000c00189947 */ /* 0x000fea0003800000 */
[----:B------:R-:W1:Y:S01]  /*05a0*/  F2F.F64.F32 R26, R27 ;  /* 0x0000001b001a7310 */ /* 0x000e620000201800 */
[----:B------:R-:W-:Y:S01]  /*05b0*/  UISETP.GE.U32.AND UP0, UPT, UR12, 0x7, UPT ;  /* 0x000000070c00788c */ /* 0x000fe2000bf06070 */
[----:B------:R-:W-:Y:S01]  /*05c0*/  DADD R16, -R12, 1 ;  /* 0x3ff000000c107429 */ /* 0x000fe20000000100 */
[----:B------:R-:W-:-:S05]  /*05d0*/  IMAD.MOV.U32 R7, RZ, RZ, 0x2 ;  /* 0x00000002ff077424 */ /* 0x000fca00078e00ff */
[----:B0-----:R-:W0:Y:S02]  /*05e0*/  F2F.F64.F32 R24, R25 ;  /* 0x0000001900187310 */ /* 0x001e240000201800 */
[----:B------:R-:W-:Y:S01]  /*05f0*/  DMUL R16, R16, 0.5 ;  /* 0x3fe0000010107828 */ /* 0x000fe20000000000 */
[----:B------:R-:W-:Y:S10]  /*0600*/  BRA.U !UP0, `(.L_x_91) ;  /* 0x0000000508887547 */ /* 0x000ff4000b800000 */
[----:B------:R-:W2:Y:S01]  /*0610*/  LDCU.64 UR18, c[0x0][0x380] ;  /* 0x00007000ff1277ac */ /* 0x000ea20008000a00 */
[----:B------:R-:W-:Y:S02]  /*0620*/  IMAD.U32 R7, RZ, RZ, UR10 ;  /* 0x0000000aff077e24 */ /* 0x000fe4000f8e00ff */
[C---:B------:R-:W-:Y:S01]  /*0630*/  IMAD.SHL.U32 R2, R0.reuse, 0x4, RZ ;  /* 0x0000000400027824 */ /* 0x040fe200078e00ff */
[----:B------:R-:W3:Y:S02]  /*0640*/  LDCU.64 UR20, c[0x0][0x3b8] ;  /* 0x00007700ff1477ac */ /* 0x000ee40008000a00 */
[----:B------:R-:W-:Y:S01]  /*0650*/  SHF.L.U64.HI R4, R0, 0x2, R7 ;  /* 0x0000000200047819 */ /* 0x000fe20000010207 */
[----:B------:R-:W-:-:S04]  /*0660*/  ULOP3.LUT UR7, UR11, 0xfffffff8, URZ, 0xc0, !UPT ;  /* 0xfffffff80b077892 */ /* 0x000fc8000f8ec0ff */
[C---:B------:R-:W-:Y:S01]  /*0670*/  IMAD R7, R4.reuse, R6, RZ ;  /* 0x0000000604077224 */ /* 0x040fe200078e02ff */
[----:B------:R-:W-:Y:S01]  /*0680*/  UIADD3 UR7, UPT, UPT, -UR7, URZ, URZ ;  /* 0x000000ff07077290 */ /* 0x000fe2000fffe1ff */
[----:B------:R-:W-:Y:S02]  /*0690*/  IMAD R31, R4, R3, RZ ;  /* 0x00000003041f7224 */ /* 0x000fe400078e02ff */
[-C--:B------:R-:W-:Y:S02]  /*06a0*/  IMAD R7, R9, R2.reuse, R7 ;  /* 0x0000000209077224 */ /* 0x080fe400078e0207 */
[----:B------:R-:W-:Y:S02]  /*06b0*/  IMAD.MOV.U32 R4, RZ, RZ, RZ ;  /* 0x000000ffff047224 */ /* 0x000fe400078e00ff */
[----:B--2---:R-:W-:-:S04]  /*06c0*/  IMAD.WIDE.U32 R22, R3, R2, UR18 ;  /* 0x0000001203167e25 */ /* 0x004fc8000f8e0002 */
[----:B---3--:R-:W-:Y:S01]  /*06d0*/  IMAD.WIDE.U32 R20, R6, R2, UR20 ;  /* 0x0000001406147e25 */ /* 0x008fe2000f8e0002 */
[----:B------:R-:W-:Y:S02]  /*06e0*/  IADD3 R30, P1, PT, R22, 0x14, RZ ;  /* 0x00000014161e7810 */ /* 0x000fe40007f3e0ff */
[----:B------:R-:W-:-:S03]  /*06f0*/  IADD3 R3, P2, PT, R20, 0x14, RZ ;  /* 0x0000001414037810 */ /* 0x000fc60007f5e0ff */
[----:B------:R-:W-:Y:S02]  /*0700*/  IMAD.X R31, R23, 0x1, R31, P1 ;  /* 0x00000001171f7824 */ /* 0x000fe400008e061f */
[----:B------:R-:W-:-:S08]  /*0710*/  IMAD.X R8, R21, 0x1, R7, P2 ;  /* 0x0000000115087824 */ /* 0x000fd000010e0607 */
.L_x_92:
[----:B------:R-:W-:Y:S02]  /*0720*/  IMAD.MOV.U32 R20, RZ, RZ, R30 ;  /* 0x000000ffff147224 */ /* 0x000fe400078e001e */
[----:B------:R-:W-:-:S05]  /*0730*/  IMAD.MOV.U32 R21, RZ, RZ, R31 ;  /* 0x000000ffff157224 */ /* 0x000fca00078e001f */
[----:B----4-:R-:W2:Y:S04]  /*0740*/  LDG.E.CONSTANT R22, desc[UR8][R20.64+-0xc] ;  /* 0xfffff40814167981 */ /* 0x010ea8000c1e9900 */
[----:B------:R-:W3:Y:S04]  /*0750*/  LDG.E.CONSTANT R35, desc[UR8][R20.64+-0x14] ;  /* 0xffffec0814237981 */ /* 0x000ee8000c1e9900 */
[----:B------:R-:W4:Y:S04]  /*0760*/  LDG.E.CONSTANT R31, desc[UR8][R20.64+-0x8] ;  /* 0xfffff808141f7981 */ /* 0x000f28000c1e9900 */
[----:B------:R-:W5:Y:S04]  /*0770*/  LDG.E.CONSTANT R7, desc[UR8][R20.64+-0x10] ;  /* 0xfffff00814077981 */ /* 0x000f68000c1e9900 */
[----:B------:R-:W4:Y:S04]  /*0780*/  LDG.E.CONSTANT R30, desc[UR8][R20.64+-0x4] ;  /* 0xfffffc08141e7981 */ /* 0x000f28000c1e9900 */
[----:B------:R-:W4:Y:S04]  /*0790*/  LDG.E.CONSTANT R2, desc[UR8][R20.64] ;  /* 0x0000000814027981 */ /* 0x000f28000c1e9900 */
[----:B------:R-:W4:Y:S04]  /*07a0*/  LDG.E.CONSTANT R32, desc[UR8][R20.64+0x4] ;  /* 0x0000040814207981 */ /* 0x000f28000c1e9900 */
[----:B------:R-:W4:Y:S04]  /*07b0*/  LDG.E.CONSTANT R34, desc[UR8][R20.64+0xc] ;  /* 0x00000c0814227981 */ /* 0x000f28000c1e9900 */
[----:B------:R-:W4:Y:S04]  /*07c0*/  LDG.E.CONSTANT R9, desc[UR8][R20.64+0x8] ;  /* 0x0000080814097981 */ /* 0x000f28000c1e9900 */
[----:B------:R-:W4:Y:S01]  /*07d0*/  LDG.E.CONSTANT R33, desc[UR8][R20.64+0x10] ;  /* 0x0000100814217981 */ /* 0x000f22000c1e9900 */
[----:B------:R-:W-:Y:S01]  /*07e0*/  UIADD3 UR7, UPT, UPT, UR7, 0x8, URZ ;  /* 0x0000000807077890 */ /* 0x000fe2000fffe0ff */
[----:B------:R-:W-:-:S03]  /*07f0*/  VIADD R4, R4, 0x8 ;  /* 0x0000000804047836 */ /* 0x000fc60000000000 */
[----:B------:R-:W-:Y:S01]  /*0800*/  UISETP.NE.AND UP0, UPT, UR7, URZ, UPT ;  /* 0x000000ff0700728c */ /* 0x000fe2000bf05270 */
[----:B--2---:R-:W-:Y:S08]  /*0810*/  F2F.F64.F32 R22, R22 ;  /* 0x0000001600167310 */ /* 0x004ff00000201800 */
[----:B---3--:R-:W2:Y:S08]  /*0820*/  F2F.F64.F32 R28, R35 ;  /* 0x00000023001c7310 */ /* 0x008eb00000201800 */
[----:B-----5:R-:W-:Y:S01]  /*0830*/  F2F.F64.F32 R36, R7 ;  /* 0x0000000700247310 */ /* 0x020fe20000201800 */
[----:B--2---:R-:W-:-:S07]  /*0840*/  DADD R28, R22, -R28 ;  /* 0x00000000161c7229 */ /* 0x004fce000000081c */
[----:B----4-:R-:W-:Y:S01]  /*0850*/  F2F.F64.F32 R34, R34 ;  /* 0x0000002200227310 */ /* 0x010fe20000201800 */
[----:B------:R-:W-:-:S08]  /*0860*/  DMUL R28, R16, R28 ;  /* 0x0000001c101c7228 */ /* 0x000fd00000000000 */
[----:B0-----:R-:W-:-:S08]  /*0870*/  DFMA R28, R14, R24, R28 ;  /* 0x000000180e1c722b */ /* 0x001fd0000000001c */
[----:B-1----:R-:W-:Y:S01]  /*0880*/  DFMA R28, -R12, R26, R28 ;  /* 0x0000001a0c1c722b */ /* 0x002fe2000000011c */
[----:B------:R-:W0:Y:S08]  /*0890*/  F2F.F64.F32 R26, R31 ;  /* 0x0000001f001a7310 */ /* 0x000e300000201800 */
[----:B------:R-:W1:Y:S01]  /*08a0*/  F2F.F64.F32 R30, R30 ;  /* 0x0000001e001e7310 */ /* 0x000e620000201800 */
[----:B0-----:R-:W-:-:S08]  /*08b0*/  DADD R36, R26, -R36 ;  /* 0x000000001a247229 */ /* 0x001fd00000000824 */
[----:B------:R-:W-:Y:S02]  /*08c0*/  DMUL R36, R16, R36 ;  /* 0x0000002410247228 */ /* 0x000fe40000000000 */
[----:B-1----:R-:W-:Y:S01]  /*08d0*/  DADD R38, -R22, R30 ;  /* 0x0000000016267229 */ /* 0x002fe2000000011e */
[----:B------:R-:W0:Y:S05]  /*08e0*/  F2F.F64.F32 R22, R2 ;  /* 0x0000000200167310 */ /* 0x000e2a0000201800 */
[----:B------:R-:W-:Y:S02]  /*08f0*/  DFMA R36, R14, R28, R36 ;  /* 0x0000001c0e24722b */ /* 0x000fe40000000024 */
[----:B------:R-:W-:-:S06]  /*0900*/  DMUL R38, R16, R38 ;  /* 0x0000002610267228 */ /* 0x000fcc0000000000 */
[----:B------:R-:W-:Y:S02]  /*0910*/  DFMA R24, -R12, R24, R36 ;  /* 0x000000180c18722b */ /* 0x000fe40000000124 */
[----:B0-----:R-:W-:-:S04]  /*0920*/  DADD R36, -R26, R22 ;  /* 0x000000001a247229 */ /* 0x001fc80000000116 */
[----:B------:R-:W-:Y:S02]  /*0930*/  F2F.F32.F64 R2, R24 ;  /* 0x0000001800027310 */ /* 0x000fe40000301000 */
[----:B------:R-:W-:Y:S02]  /*0940*/  DFMA R26, R14, R24, R38 ;  /* 0x000000180e1a722b */ /* 0x000fe40000000026 */
[----:B------:R-:W-:-:S06]  /*0950*/  DMUL R36, R16, R36 ;  /* 0x0000002410247228 */ /* 0x000fcc0000000000 */
[----:B------:R-:W-:Y:S01]  /*0960*/  DFMA R26, -R12, R28, R26 ;  /* 0x0000001c0c1a722b */ /* 0x000fe2000000011a */
[----:B------:R-:W-:Y:S07]  /*0970*/  F2F.F32.F64 R28, R28 ;  /* 0x0000001c001c7310 */ /* 0x000fee0000301000 */
[----:B------:R-:W-:Y:S01]  /*0980*/  DFMA R36, R14, R26, R36 ;  /* 0x0000001a0e24722b */ /* 0x000fe20000000024 */
[----:B------:R-:W-:Y:S07]  /*0990*/  F2F.F32.F64 R7, R26 ;  /* 0x0000001a00077310 */ /* 0x000fee0000301000 */
[----:B------:R-:W-:Y:S01]  /*09a0*/  DFMA R36, -R12, R24, R36 ;  /* 0x000000180c24722b */ /* 0x000fe20000000124 */
[----:B------:R-:W0:Y:S08]  /*09b0*/  F2F.F64.F32 R24, R32 ;  /* 0x0000002000187310 */ /* 0x000e300000201800 */
[----:B------:R-:W-:Y:S01]  /*09c0*/  F2F.F64.F32 R32, R33 ;  /* 0x0000002100207310 */ /* 0x000fe20000201800 */
[----:B0-----:R-:W-:-:S02]  /*09d0*/  DADD R30, -R30, R24 ;  /* 0x000000001e1e7229 */ /* 0x001fc40000000118 */
[----:B------:R-:W-:-:S05]  /*09e0*/  DADD R34, -R24, R34 ;  /* 0x0000000018227229 */ /* 0x000fca0000000122 */
[----:B------:R-:W0:Y:S01]  /*09f0*/  F2F.F64.F32 R24, R9 ;  /* 0x0000000900187310 */ /* 0x000e220000201800 */
[C---:B------:R-:W-:Y:S02]  /*0a00*/  DMUL R38, R16.reuse, R30 ;  /* 0x0000001e10267228 */ /* 0x040fe40000000000 */
[----:B------:R-:W-:Y:S02]  /*0a10*/  DMUL R34, R16, R34 ;  /* 0x0000002210227228 */ /* 0x000fe40000000000 */
[----:B0-----:R-:W-:-:S04]  /*0a20*/  DADD R30, -R22, R24 ;  /* 0x00000000161e7229 */ /* 0x001fc80000000118 */
[----:B------:R-:W-:Y:S02]  /*0a30*/  DFMA R22, R14, R36, R38 ;  /* 0x000000240e16722b */ /* 0x000fe40000000026 */
[----:B------:R-:W-:Y:S02]  /*0a40*/  DADD R32, -R24, R32 ;  /* 0x0000000018207229 */ /* 0x000fe40000000120 */
[----:B------:R-:W-:-:S04]  /*0a50*/  DMUL R30, R16, R30 ;  /* 0x0000001e101e7228 */ /* 0x000fc80000000000 */
[----:B------:R-:W-:Y:S02]  /*0a60*/  DFMA R22, -R12, R26, R22 ;  /* 0x0000001a0c16722b */ /* 0x000fe40000000116 */
[----:B------:R-:W-:-:S04]  /*0a70*/  DMUL R24, R16, R32 ;  /* 0x0000002010187228 */ /* 0x000fc80000000000 */
[----:B------:R0:W-:Y:S02]  /*0a80*/  F2F.F32.F64 R9, R22 ;  /* 0x0000001600097310 */ /* 0x0001e40000301000 */
[----:B------:R-:W-:-:S08]  /*0a90*/  DFMA R30, R14, R22, R30 ;  /* 0x000000160e1e722b */ /* 0x000fd0000000001e */
[----:B------:R-:W-:Y:S01]  /*0aa0*/  DFMA R30, -R12, R36, R30 ;  /* 0x000000240c1e722b */ /* 0x000fe2000000011e */
[----:B------:R-:W1:Y:S07]  /*0ab0*/  F2F.F32.F64 R36, R36 ;  /* 0x0000002400247310 */ /* 0x000e6e0000301000 */
[----:B------:R-:W-:Y:S01]  /*0ac0*/  DFMA R34, R14, R30, R34 ;  /* 0x0000001e0e22722b */ /* 0x000fe20000000022 */
[----:B------:R2:W3:Y:S07]  /*0ad0*/  F2F.F32.F64 R29, R30 ;  /* 0x0000001e001d7310 */ /* 0x0004ee0000301000 */
[----:B------:R-:W-:Y:S01]  /*0ae0*/  DFMA R26, -R12, R22, R34 ;  /* 0x000000160c1a722b */ /* 0x000fe20000000122 */
[----:B0-----:R-:W-:-:S02]  /*0af0*/  IMAD.MOV.U32 R22, RZ, RZ, R3 ;  /* 0x000000ffff167224 */ /* 0x001fc400078e0003 */
[----:B------:R-:W-:-:S03]  /*0b00*/  IMAD.MOV.U32 R23, RZ, RZ, R8 ;  /* 0x000000ffff177224 */ /* 0x000fc600078e0008 */
[----:B------:R-:W0:Y:S01]  /*0b10*/  F2F.F32.F64 R33, R26 ;  /* 0x0000001a00217310 */ /* 0x000e220000301000 */
[----:B------:R-:W-:Y:S01]  /*0b20*/  IADD3 R3, P2, PT, R22, 0x20, RZ ;  /* 0x0000002016037810 */ /* 0x000fe20007f5e0ff */
[----:B------:R-:W-:Y:S01]  /*0b30*/  DFMA R24, R14, R26, R24 ;  /* 0x0000001a0e18722b */ /* 0x000fe20000000018 */
[----:B------:R4:W-:Y:S03]  /*0b40*/  STG.E desc[UR8][R22.64+-0xc], R28 ;  /* 0xfffff41c16007986 */ /* 0x0009e6000c101908 */
[----:B------:R-:W-:Y:S01]  /*0b50*/  IMAD.X R8, RZ, RZ, R23, P2 ;  /* 0x000000ffff087224 */ /* 0x000fe200010e0617 */
[----:B------:R4:W-:Y:S03]  /*0b60*/  STG.E desc[UR8][R22.64+-0x8], R2 ;  /* 0xfffff80216007986 */ /* 0x0009e6000c101908 */
[----:B------:R-:W-:Y:S01]  /*0b70*/  DFMA R24, -R12, R30, R24 ;  /* 0x0000001e0c18722b */ /* 0x000fe20000000118 */
[----:B------:R4:W-:Y:S01]  /*0b80*/  STG.E desc[UR8][R22.64+-0x4], R7 ;  /* 0xfffffc0716007986 */ /* 0x0009e2000c101908 */
[----:B--2---:R-:W-:-:S03]  /*0b90*/  IADD3 R30, P1, PT, R20, 0x20, RZ ;  /* 0x00000020141e7810 */ /* 0x004fc60007f3e0ff */
[----:B-1----:R4:W-:Y:S01]  /*0ba0*/  STG.E desc[UR8][R22.64], R36 ;  /* 0x0000002416007986 */ /* 0x0029e2000c101908 */
[----:B------:R-:W1:Y:S01]  /*0bb0*/  F2F.F32.F64 R35, R24 ;  /* 0x0000001800237310 */ /* 0x000e620000301000 */
[----:B------:R-:W-:Y:S02]  /*0bc0*/  IADD3.X R31, PT, PT, RZ, R21, RZ, P1, !PT ;  /* 0x00000015ff1f7210 */ /* 0x000fe40000ffe4ff */
[----:B------:R4:W-:Y:S04]  /*0bd0*/  STG.E desc[UR8][R22.64+0x4], R9 ;  /* 0x0000040916007986 */ /* 0x0009e8000c101908 */
[----:B---3--:R4:W-:Y:S04]  /*0be0*/  STG.E desc[UR8][R22.64+0x8], R29 ;  /* 0x0000081d16007986 */ /* 0x0089e8000c101908 */
[----:B0-----:R4:W-:Y:S04]  /*0bf0*/  STG.E desc[UR8][R22.64+0xc], R33 ;  /* 0x00000c2116007986 */ /* 0x0019e8000c101908 */
[----:B-1----:R4:W-:Y:S01]  /*0c00*/  STG.E desc[UR8][R22.64+0x10], R35 ;  /* 0x0000102316007986 */ /* 0x0029e2000c101908 */
[----:B------:R-:W-:Y:S05]  /*0c10*/  BRA.U UP0, `(.L_x_92) ;  /* 0xfffffff900c07547 */ /* 0x000fea000b83ffff */
[----:B----4-:R-:W-:-:S07]  /*0c20*/  VIADD R7, R4, 0x2 ;  /* 0x0000000204077836 */ /* 0x010fce0000000000 */
.L_x_91:
[----:B------:R-:W-:-:S09]  /*0c30*/  ULOP3.LUT UP0, URZ, UR11, 0x7, URZ, 0xc0, !UPT ;  /* 0x000000070bff7892 */ /* 0x000fd2000f80c0ff */
[----:B------:R-:W-:Y:S05]  /*0c40*/  BRA.U !UP0, `(.L_x_90) ;  /* 0x00000005086c7547 */ /* 0x000fea000b800000 */
[----:B------:R-:W-:Y:S02]  /*0c50*/  UISETP.GE.U32.AND UP0, UPT, UR6, 0x3, UPT ;  /* 0x000000030600788c */ /* 0x000fe4000bf06070 */
[----:B------:R-:W-:-:S07]  /*0c60*/  ULOP3.LUT UP1, URZ, UR13, 0x3, URZ, 0xc0, !UPT ;  /* 0x000000030dff7892 */ /* 0x000fce000f82c0ff */
[----:B------:R-:W-:Y:S05]  /*0c70*/  BRA.U !UP0, `(.L_x_93) ;  /* 0x0000000108b87547 */ /* 0x000fea000b800000 */
[----:B------:R-:W-:-:S04]  /*0c80*/  IMAD.WIDE.U32 R36, R7, 0x4, R10 ;  /* 0x0000000407247825 */ /* 0x000fc800078e000a */
[C---:B------:R-:W-:Y:S01]  /*0c90*/  IMAD.WIDE R34, R7.reuse, 0x4, R10 ;  /* 0x0000000407227825 */ /* 0x040fe200078e020a */
[----:B------:R-:W2:Y:S04]  /*0ca0*/  LDG.E.CONSTANT R32, desc[UR8][R36.64] ;  /* 0x0000000824207981 */ /* 0x000ea8000c1e9900 */
[----:B------:R-:W3:Y:S01]  /*0cb0*/  LDG.E.CONSTANT R40, desc[UR8][R34.64+-0x8] ;  /* 0xfffff80822287981 */ /* 0x000ee2000c1e9900 */
[----:B------:R-:W-:-:S03]  /*0cc0*/  VIADD R29, R7, 0x1 ;  /* 0x00000001071d7836 */ /* 0x000fc60000000000 */
[----:B------:R-:W4:Y:S01]  /*0cd0*/  LDG.E.CONSTANT R41, desc[UR8][R34.64+-0x4] ;  /* 0xfffffc0822297981 */ /* 0x000f22000c1e9900 */
[----:B------:R-:W-:-:S03]  /*0ce0*/  IMAD.WIDE.U32 R38, R29, 0x4, R10 ;  /* 0x000000041d267825 */ /* 0x000fc600078e000a */
[----:B------:R-:W5:Y:S04]  /*0cf0*/  LDG.E.CONSTANT R30, desc[UR8][R36.64+0x8] ;  /* 0x00000808241e7981 */ /* 0x000f68000c1e9900 */
[----:B------:R-:W5:Y:S04]  /*0d00*/  LDG.E.CONSTANT R33, desc[UR8][R38.64] ;  /* 0x0000000826217981 */ /* 0x000f68000c1e9900 */
[----:B------:R-:W5:Y:S04]  /*0d10*/  LDG.E.CONSTANT R28, desc[UR8][R36.64+0xc] ;  /* 0x00000c08241c7981 */ /* 0x000f68000c1e9900 */
[----:B------:R-:W5:Y:S01]  /*0d20*/  LDG.E.CONSTANT R4, desc[UR8][R34.64+0x4] ;  /* 0x0000040822047981 */ /* 0x000f62000c1e9900 */
[----:B--2---:R-:W-:Y:S08]  /*0d30*/  F2F.F64.F32 R2, R32 ;  /* 0x0000002000027310 */ /* 0x004ff00000201800 */
[----:B---3--:R-:W2:Y:S08]  /*0d40*/  F2F.F64.F32 R20, R40 ;  /* 0x0000002800147310 */ /* 0x008eb00000201800 */
[----:B----4-:R-:W-:Y:S01]  /*0d50*/  F2F.F64.F32 R8, R41 ;  /* 0x0000002900087310 */ /* 0x010fe20000201800 */
[----:B--2---:R-:W-:-:S07]  /*0d60*/  DADD R2, R2, -R20 ;  /* 0x0000000002027229 */ /* 0x004fce0000000814 */
[----:B-----5:R-:W2:Y:S01]  /*0d70*/  F2F.F64.F32 R20, R33 ;  /* 0x0000002100147310 */ /* 0x020ea20000201800 */
[----:B------:R-:W-:-:S07]  /*0d80*/  DMUL R22, R16, R2 ;  /* 0x0000000210167228 */ /* 0x000fce0000000000 */
[----:B------:R-:W-:Y:S01]  /*0d90*/  F2F.F64.F32 R2, R32 ;  /* 0x0000002000027310 */ /* 0x000fe20000201800 */
[----:B0-----:R-:W-:Y:S02]  /*0da0*/  DFMA R22, R14, R24, R22 ;  /* 0x000000180e16722b */ /* 0x001fe40000000016 */
[----:B--2---:R-:W-:-:S05]  /*0db0*/  DADD R8, R20, -R8 ;  /* 0x0000000014087229 */ /* 0x004fca0000000808 */
[----:B------:R-:W0:Y:S01]  /*0dc0*/  F2F.F64.F32 R30, R30 ;  /* 0x0000001e001e7310 */ /* 0x000e220000201800 */
[----:B-1----:R-:W-:Y:S02]  /*0dd0*/  DFMA R22, -R12, R26, R22 ;  /* 0x0000001a0c16722b */ /* 0x002fe40000000116 */
[----:B------:R-:W-:-:S05]  /*0de0*/  DMUL R26, R16, R8 ;  /* 0x00000008101a7228 */ /* 0x000fca0000000000 */
[----:B------:R-:W-:Y:S03]  /*0df0*/  F2F.F64.F32 R20, R4 ;  /* 0x0000000400147310 */ /* 0x000fe60000201800 */
[----:B------:R-:W-:-:S05]  /*0e00*/  DFMA R26, R14, R22, R26 ;  /* 0x000000160e1a722b */ /* 0x000fca000000001a */
[----:B------:R-:W1:Y:S01]  /*0e10*/  F2F.F64.F32 R8, R28 ;  /* 0x0000001c00087310 */ /* 0x000e620000201800 */
[----:B0-----:R-:W-:Y:S02]  /*0e20*/  DADD R34, -R2, R30 ;  /* 0x0000000002227229 */ /* 0x001fe4000000011e */
[----:B------:R-:W-:-:S06]  /*0e30*/  DFMA R2, -R12, R24, R26 ;  /* 0x000000180c02722b */ /* 0x000fcc000000011a */
[----:B------:R-:W-:Y:S02]  /*0e40*/  DMUL R34, R16, R34 ;  /* 0x0000002210227228 */ /* 0x000fe40000000000 */
[----:B-1----:R-:W-:-:S06]  /*0e50*/  DADD R8, R8, -R20 ;  /* 0x0000000008087229 */ /* 0x002fcc0000000814 */
[----:B------:R-:W-:Y:S02]  /*0e60*/  DFMA R34, R14, R2, R34 ;  /* 0x000000020e22722b */ /* 0x000fe40000000022 */
[----:B------:R-:W-:-:S06]  /*0e70*/  DMUL R8, R16, R8 ;  /* 0x0000000810087228 */ /* 0x000fcc0000000000 */
[----:B------:R-:W-:-:S08]  /*0e80*/  DFMA R26, -R12, R22, R34 ;  /* 0x000000160c1a722b */ /* 0x000fd00000000122 */
[----:B------:R-:W-:Y:S01]  /*0e90*/  DFMA R8, R14, R26, R8 ;  /* 0x0000001a0e08722b */ /* 0x000fe20000000008 */
[----:B------:R-:W0:Y:S07]  /*0ea0*/  F2F.F32.F64 R31, R22 ;  /* 0x00000016001f7310 */ /* 0x000e2e0000301000 */
[----:B------:R-:W-:Y:S01]  /*0eb0*/  DFMA R24, -R12, R2, R8 ;  /* 0x000000020c18722b */ /* 0x000fe20000000108 */
[----:B------:R-:W1:Y:S08]  /*0ec0*/  F2F.F32.F64 R33, R2 ;  /* 0x0000000200217310 */ /* 0x000e700000301000 */
[----:B------:R-:W2:Y:S08]  /*0ed0*/  F2F.F32.F64 R35, R26 ;  /* 0x0000001a00237310 */ /* 0x000eb00000301000 */
[----:B------:R-:W3:Y:S01]  /*0ee0*/  F2F.F32.F64 R37, R24 ;  /* 0x0000001800257310 */ /* 0x000ee20000301000 */
[----:B------:R-:W-:-:S04]  /*0ef0*/  IMAD.WIDE.U32 R8, R7, 0x4, R18 ;  /* 0x0000000407087825 */ /* 0x000fc800078e0012 */
[----:B------:R-:W-:Y:S01]  /*0f00*/  IMAD.WIDE.U32 R20, R29, 0x4, R18 ;  /* 0x000000041d147825 */ /* 0x000fe200078e0012 */
[----:B0-----:R4:W-:Y:S04]  /*0f10*/  STG.E desc[UR8][R8.64], R31 ;  /* 0x0000001f08007986 */ /* 0x0019e8000c101908 */
[----:B-1----:R4:W-:Y:S04]  /*0f20*/  STG.E desc[UR8][R20.64], R33 ;  /* 0x0000002114007986 */ /* 0x0029e8000c101908 */
[----:B--2---:R4:W-:Y:S04]  /*0f30*/  STG.E desc[UR8][R8.64+0x8], R35 ;  /* 0x0000082308007986 */ /* 0x0049e8000c101908 */
[----:B---3--:R4:W-:Y:S01]  /*0f40*/  STG.E desc[UR8][R8.64+0xc], R37 ;  /* 0x00000c2508007986 */ /* 0x0089e2000c101908 */
[----:B------:R-:W-:-:S07]  /*0f50*/  VIADD R7, R7, 0x4 ;  /* 0x0000000407077836 */ /* 0x000fce0000000000 */
.L_x_93:
[----:B------:R-:W-:Y:S05]  /*0f60*/  BRA.U !UP1, `(.L_x_90) ;  /* 0x0000000109a47547 */ /* 0x000fea000b800000 */
[----:B------:R-:W-:Y:S02]  /*0f70*/  UISETP.NE.AND UP0, UPT, UR14, 0x3, UPT ;  /* 0x000000030e00788c */ /* 0x000fe4000bf05270 */
[----:B------:R-:W-:-:S07]  /*0f80*/  UISETP.NE.AND UP1, UPT, UR17, URZ, UPT ;  /* 0x000000ff1100728c */ /* 0x000fce000bf25270 */
[----:B------:R-:W-:Y:S05]  /*0f90*/  BRA.U !UP0, `(.L_x_94) ;  /* 0x0000000108607547 */ /* 0x000fea000b800000 */
[----:B----4-:R-:W-:-:S04]  /*0fa0*/  IMAD.WIDE.U32 R8, R7, 0x4, R10 ;  /* 0x0000000407087825 */ /* 0x010fc800078e000a */
[----:B------:R-:W-:Y:S01]  /*0fb0*/  IMAD.WIDE R22, R7, 0x4, R10 ;  /* 0x0000000407167825 */ /* 0x000fe200078e020a */
[----:B------:R-:W2:Y:S04]  /*0fc0*/  LDG.E.CONSTANT R32, desc[UR8][R8.64] ;  /* 0x0000000808207981 */ /* 0x000ea8000c1e9900 */
[----:B------:R-:W3:Y:S04]  /*0fd0*/  LDG.E.CONSTANT R28, desc[UR8][R22.64+-0x8] ;  /* 0xfffff808161c7981 */ /* 0x000ee8000c1e9900 */
[----:B------:R-:W4:Y:S04]  /*0fe0*/  LDG.E.CONSTANT R4, desc[UR8][R8.64+0x4] ;  /* 0x0000040808047981 */ /* 0x000f28000c1e9900 */
[----:B------:R-:W5:Y:S01]  /*0ff0*/  LDG.E.CONSTANT R30, desc[UR8][R22.64+-0x4] ;  /* 0xfffffc08161e7981 */ /* 0x000f62000c1e9900 */
[----:B--2---:R-:W-:Y:S08]  /*1000*/  F2F.F64.F32 R20, R32 ;  /* 0x0000002000147310 */ /* 0x004ff00000201800 */
[----:B---3--:R-:W2:Y:S08]  /*1010*/  F2F.F64.F32 R28, R28 ;  /* 0x0000001c001c7310 */ /* 0x008eb00000201800 */
[----:B----4-:R-:W-:Y:S01]  /*1020*/  F2F.F64.F32 R2, R4 ;  /* 0x0000000400027310 */ /* 0x010fe20000201800 */
[----:B--2---:R-:W-:-:S07]  /*1030*/  DADD R20, R20, -R28 ;  /* 0x0000000014147229 */ /* 0x004fce000000081c */
[----:B-----5:R-:W2:Y:S01]  /*1040*/  F2F.F64.F32 R30, R30 ;  /* 0x0000001e001e7310 */ /* 0x020ea20000201800 */
[----:B------:R-:W-:Y:S02]  /*1050*/  DMUL R20, R16, R20 ;  /* 0x0000001410147228 */ /* 0x000fe40000000000 */
[----:B--2---:R-:W-:-:S06]  /*1060*/  DADD R2, -R30, R2 ;  /* 0x000000001e027229 */ /* 0x004fcc0000000102 */
[----:B0-----:R-:W-:Y:S02]  /*1070*/  DFMA R20, R14, R24, R20 ;  /* 0x000000180e14722b */ /* 0x001fe40000000014 */
[----:B------:R-:W-:-:S06]  /*1080*/  DMUL R2, R16, R2 ;  /* 0x0000000210027228 */ /* 0x000fcc0000000000 */
[----:B-1----:R-:W-:-:S06]  /*1090*/  DFMA R26, -R12, R26, R20 ;  /* 0x0000001a0c1a722b */ /* 0x002fcc0000000114 */
[----:B------:R-:W0:Y:S02]  /*10a0*/  F2F.F32.F64 R21, R26 ;  /* 0x0000001a00157310 */ /* 0x000e240000301000 */
[----:B------:R-:W-:-:S08]  /*10b0*/  DFMA R2, R14, R26, R2 ;  /* 0x0000001a0e02722b */ /* 0x000fd00000000002 */
[----:B------:R-:W-:Y:S01]  /*10c0*/  DFMA R24, -R12, R24, R2 ;  /* 0x000000180c18722b */ /* 0x000fe20000000102 */
[----:B------:R-:W-:-:S05]  /*10d0*/  IMAD.WIDE.U32 R2, R7, 0x4, R18 ;  /* 0x0000000407027825 */ /* 0x000fca00078e0012 */
[----:B------:R-:W1:Y:S01]  /*10e0*/  F2F.F32.F64 R9, R24 ;  /* 0x0000001800097310 */ /* 0x000e620000301000 */
[----:B0-----:R2:W-:Y:S01]  /*10f0*/  STG.E desc[UR8][R2.64], R21 ;  /* 0x0000001502007986 */ /* 0x0015e2000c101908 */
[----:B------:R-:W-:-:S03]  /*1100*/  VIADD R7, R7, 0x2 ;  /* 0x0000000207077836 */ /* 0x000fc60000000000 */
[----:B-1----:R2:W-:Y:S04]  /*1110*/  STG.E desc[UR8][R2.64+0x4], R9 ;  /* 0x0000040902007986 */ /* 0x0025e8000c101908 */
.L_x_94:
[----:B------:R-:W-:Y:S05]  /*1120*/  BRA.U !UP1, `(.L_x_90) ;  /* 0x0000000109347547 */ /* 0x000fea000b800000 */
[----:B--2---:R-:W-:-:S04]  /*1130*/  IMAD.WIDE.U32 R2, R7, 0x4, R10 ;  /* 0x0000000407027825 */ /* 0x004fc800078e000a */
[----:B------:R-:W-:Y:S02]  /*1140*/  IMAD.WIDE R10, R7, 0x4, R10 ;  /* 0x00000004070a7825 */ /* 0x000fe400078e020a */
[----:B------:R-:W4:Y:S04]  /*1150*/  LDG.E.CONSTANT R2, desc[UR8][R2.64] ;  /* 0x0000000802027981 */ /* 0x000f28000c1e9900 */
[----:B------:R-:W2:Y:S01]  /*1160*/  LDG.E.CONSTANT R10, desc[UR8][R10.64+-0x8] ;  /* 0xfffff8080a0a7981 */ /* 0x000ea2000c1e9900 */
[----:B----4-:R-:W-:Y:S08]  /*1170*/  F2F.F64.F32 R8, R2 ;  /* 0x0000000200087310 */ /* 0x010ff00000201800 */
[----:B--2---:R-:W2:Y:S02]  /*1180*/  F2F.F64.F32 R20, R10 ;  /* 0x0000000a00147310 */ /* 0x004ea40000201800 */
[----:B--2---:R-:W-:-:S08]  /*1190*/  DADD R8, R8, -R20 ;  /* 0x0000000008087229 */ /* 0x004fd00000000814 */
[----:B------:R-:W-:-:S08]  /*11a0*/  DMUL R8, R16, R8 ;  /* 0x0000000810087228 */ /* 0x000fd00000000000 */
[----:B0-----:R-:W-:-:S08]  /*11b0*/  DFMA R8, R14, R24, R8 ;  /* 0x000000180e08722b */ /* 0x001fd00000000008 */
[----:B-1----:R-:W-:Y:S01]  /*11c0*/  DFMA R8, -R12, R26, R8 ;  /* 0x0000001a0c08722b */ /* 0x002fe20000000108 */
[----:B------:R-:W-:-:S09]  /*11d0*/  IMAD.WIDE.U32 R12, R7, 0x4, R18 ;  /* 0x00000004070c7825 */ /* 0x000fd200078e0012 */
[----:B------:R-:W0:Y:S02]  /*11e0*/  F2F.F32.F64 R9, R8 ;  /* 0x0000000800097310 */ /* 0x000e240000301000 */
[----:B0-----:R3:W-:Y:S02]  /*11f0*/  STG.E desc[UR8][R12.64], R9 ;  /* 0x000000090c007986 */ /* 0x0017e4000c101908 */
.L_x_90:
[----:B------:R-:W-:Y:S05]  /*1200*/  BSYNC.RECONVERGENT B2 ;  /* 0x0000000000027941 */ /* 0x000fea0003800200 */
.L_x_89:
[----:B------:R-:W5:Y:S01]  /*1210*/  LDCU.128 UR20, c[0x0][0x3c0] ;  /* 0x00007800ff1477ac */ /* 0x000f620008000c00 */
[----:B------:R-:W-:Y:S01]  /*1220*/  SHF.R.S32.HI R4, RZ, 0x1f, R6 ;  /* 0x0000001fff047819 */ /* 0x000fe20000011406 */
[-C--:B--2---:R-:W-:Y:S01]  /*1230*/  IMAD.WIDE.U32 R2, R6, R0.reuse, RZ ;  /* 0x0000000006027225 */ /* 0x084fe200078e00ff */
[----:B------:R-:W2:Y:S03]  /*1240*/  LDCU.64 UR18, c[0x0][0x3d0] ;  /* 0x00007a00ff1277ac */ /* 0x000ea60008000a00 */
[----:B------:R-:W-:Y:S02]  /*1250*/  IMAD R7, R4, R0, RZ ;  /* 0x0000000004077224 */ /* 0x000fe400078e02ff */
[----:B---3--:R-:W-:Y:S02]  /*1260*/  IMAD.SHL.U32 R12, R2, 0x4, RZ ;  /* 0x00000004020c7824 */ /* 0x008fe400078e00ff */
[----:B------:R-:W-:-:S04]  /*1270*/  IMAD R7, R6, UR10, R7 ;  /* 0x0000000a06077c24 */ /* 0x000fc8000f8e0207 */
[----:B------:R-:W-:Y:S01]  /*1280*/  IMAD.IADD R3, R7, 0x1, R3 ;  /* 0x0000000107037824 */ /* 0x000fe200078e0203 */
[C---:B-----5:R-:W-:Y:S02]  /*1290*/  IADD3 R16, P1, PT, R12.reuse, UR20, RZ ;  /* 0x000000140c107c10 */ /* 0x060fe4000ff3e0ff */
[----:B------:R-:W-:Y:S02]  /*12a0*/  IADD3 R14, P2, PT, R12, UR22, RZ ;  /* 0x000000160c0e7c10 */ /* 0x000fe4000ff5e0ff */
[----:B------:R-:W-:Y:S02]  /*12b0*/  SHF.L.U64.HI R2, R2, 0x2, R3 ;  /* 0x0000000202027819 */ /* 0x000fe40000010203 */
[----:B--2---:R-:W-:Y:S02]  /*12c0*/  IADD3 R12, P3, PT, R12, UR18, RZ ;  /* 0x000000120c0c7c10 */ /* 0x004fe4000ff7e0ff */
[C---:B------:R-:W-:Y:S02]  /*12d0*/  IADD3.X R17, PT, PT, R2.reuse, UR21, RZ, P1, !PT ;  /* 0x0000001502117c10 */ /* 0x040fe40008ffe4ff */
[----:B------:R-:W-:-:S02]  /*12e0*/  IADD3.X R15, PT, PT, R2, UR23, RZ, P2, !PT ;  /* 0x00000017020f7c10 */ /* 0x000fc400097fe4ff */
[----:B------:R-:W-:Y:S01]  /*12f0*/  IADD3.X R13, PT, PT, R2, UR19, RZ, P3, !PT ;  /* 0x00000013020d7c10 */ /* 0x000fe20009ffe4ff */
[----:B------:R-:W-:Y:S06]  /*1300*/  @!P0 BRA `(.L_x_95) ;  /* 0x0000000800688947 */ /* 0x000fec0003800000 */
[----:B------:R-:W-:Y:S01]  /*1310*/  VIMNMX R10, PT, PT, R5, R0, PT ;  /* 0x00000000050a7248 */ /* 0x000fe20003fe0100 */
[----:B------:R-:W-:Y:S01]  /*1320*/  BSSY.RECONVERGENT B2, `(.L_x_96) ;  /* 0x000001e000027945 */ /* 0x000fe20003800200 */
[----:B------:R-:W-:Y:S02]  /*1330*/  IMAD.MOV.U32 R7, RZ, RZ, RZ ;  /* 0x000000ffff077224 */ /* 0x000fe400078e00ff */
[C---:B------:R-:W-:Y:S01]  /*1340*/  LOP3.LUT R11, R10.reuse, 0xf, RZ, 0xc0, !PT ;  /* 0x0000000f0a0b7812 */ /* 0x040fe200078ec0ff */
[----:B------:R-:W-:-:S03]  /*1350*/  VIADD R2, R10, 0xffffffff ;  /* 0xffffffff0a027836 */ /* 0x000fc60000000000 */
[----:B------:R-:W-:Y:S02]  /*1360*/  ISETP.NE.AND P1, PT, R11, RZ, PT ;  /* 0x000000ff0b00720c */ /* 0x000fe40003f25270 */
[----:B------:R-:W-:-:S13]  /*1370*/  ISETP.GE.U32.AND P0, PT, R2, 0xf, PT ;  /* 0x0000000f0200780c */ /* 0x000fda0003f06070 */
[----:B------:R-:W-:Y:S05]  /*1380*/  @!P0 BRA `(.L_x_97) ;  /* 0x00000000005c8947 */ /* 0x000fea0003800000 */
[----:B------:R-:W-:Y:S01]  /*1390*/  LOP3.LUT R7, R10, 0x7ffffff0, RZ, 0xc0, !PT ;  /* 0x7ffffff00a077812 */ /* 0x000fe200078ec0ff */
[----:B----4-:R-:W-:Y:S02]  /*13a0*/  IMAD.MOV.U32 R8, RZ, RZ, RZ ;  /* 0x000000ffff087224 */ /* 0x010fe400078e00ff */
[----:B------:R-:W-:-:S07]  /*13b0*/  IMAD.MOV.U32 R9, RZ, RZ, 0x7fffffff ;  /* 0x7fffffffff097424 */ /* 0x000fce00078e00ff */
.L_x_98:
[----:B--2---:R-:W-:-:S04]  /*13c0*/  IMAD.WIDE.U32 R2, R8, 0x4, R18 ;  /* 0x0000000408027825 */ /* 0x004fc800078e0012 */
[----:B------:R-:W-:Y:S01]  /*13d0*/  VIADD R8, R8, 0x10 ;  /* 0x0000001008087836 */ /* 0x000fe20000000000 */
[----:B------:R2:W-:Y:S04]  /*13e0*/  STG.E desc[UR8][R2.64], R9 ;  /* 0x0000000902007986 */ /* 0x0005e8000c101908 */
[----:B------:R2:W-:Y:S01]  /*13f0*/  STG.E desc[UR8][R2.64+0x4], R9 ;  /* 0x0000040902007986 */ /* 0x0005e2000c101908 */
[----:B------:R-:W-:-:S03]  /*1400*/  ISETP.NE.AND P0, PT, R8, R7, PT ;  /* 0x000000070800720c */ /* 0x000fc60003f05270 */
[----:B------:R2:W-:Y:S04]  /*1410*/  STG.E desc[UR8][R2.64+0x8], R9 ;  /* 0x0000080902007986 */ /* 0x0005e8000c101908 */
        /* <DEDUP_REMOVED lines=12> */
[----:B------:R2:W-:Y:S01]  /*14e0*/  STG.E desc[UR8][R2.64+0x3c], R9 ;  /* 0x00003c0902007986 */ /* 0x0005e2000c101908 */
[----:B------:R-:W-:Y:S05]  /*14f0*/  @P0 BRA `(.L_x_98) ;  /* 0xfffffffc00b00947 */ /* 0x000fea000383ffff */
.L_x_97:
[----:B------:R-:W-:Y:S05]  /*1500*/  BSYNC.RECONVERGENT B2 ;  /* 0x0000000000027941 */ /* 0x000fea0003800200 */
.L_x_96:
[----:B------:R-:W-:Y:S04]  /*1510*/  BSSY.RECONVERGENT B2, `(.L_x_99) ;  /* 0x0000027000027945 */ /* 0x000fe80003800200 */
[----:B------:R-:W-:Y:S05]  /*1520*/  @!P1 BRA `(.L_x_100) ;  /* 0x0000000000949947 */ /* 0x000fea0003800000 */
[----:B------:R-:W-:Y:S01]  /*1530*/  ISETP.GE.U32.AND P0, PT, R11, 0x8, PT ;  /* 0x000000080b00780c */ /* 0x000fe20003f06070 */
[----:B------:R-:W-:Y:S01]  /*1540*/  BSSY.RECONVERGENT B3, `(.L_x_101) ;  /* 0x000000f000037945 */ /* 0x000fe20003800200 */
[----:B----4-:R-:W-:-:S04]  /*1550*/  LOP3.LUT R8, R10, 0x7, RZ, 0xc0, !PT ;  /* 0x000000070a087812 */ /* 0x010fc800078ec0ff */
[----:B------:R-:W-:-:S07]  /*1560*/  ISETP.NE.AND P1, PT, R8, RZ, PT ;  /* 0x000000ff0800720c */ /* 0x000fce0003f25270 */
[----:B------:R-:W-:Y:S06]  /*1570*/  @!P0 BRA `(.L_x_102) ;  /* 0x00000000002c8947 */ /* 0x000fec0003800000 */
[----:B--2---:R-:W-:Y:S02]  /*1580*/  IMAD.MOV.U32 R9, RZ, RZ, 0x7fffffff ;  /* 0x7fffffffff097424 */ /* 0x004fe400078e00ff */
[C---:B------:R-:W-:Y:S01]  /*1590*/  IMAD.WIDE.U32 R2, R7.reuse, 0x4, R18 ;  /* 0x0000000407027825 */ /* 0x040fe200078e0012 */
[----:B------:R-:W-:-:S04]  /*15a0*/  IADD3 R7, PT, PT, R7, 0x8, RZ ;  /* 0x0000000807077810 */ /* 0x000fc80007ffe0ff */
[----:B------:R3:W-:Y:S04]  /*15b0*/  STG.E desc[UR8][R2.64], R9 ;  /* 0x0000000902007986 */ /* 0x0007e8000c101908 */
[----:B------:R3:W-:Y:S04]  /*15c0*/  STG.E desc[UR8][R2.64+0x4], R9 ;  /* 0x0000040902007986 */ /* 0x0007e8000c101908 */
[----:B------:R3:W-:Y:S04]  /*15d0*/  STG.E desc[UR8][R2.64+0x8], R9 ;  /* 0x0000080902007986 */ /* 0x0007e8000c101908 */
[----:B------:R3:W-:Y:S04]  /*15e0*/  STG.E desc[UR8][R2.64+0xc], R9 ;  /* 0x00000c0902007986 */ /* 0x0007e8000c101908 */
[----:B------:R3:W-:Y:S04]  /*15f0*/  STG.E desc[UR8][R2.64+0x10], R9 ;  /* 0x0000100902007986 */ /* 0x0007e8000c101908 */
[----:B------:R3:W-:Y:S04]  /*1600*/  STG.E desc[UR8][R2.64+0x14], R9 ;  /* 0x0000140902007986 */ /* 0x0007e8000c101908 */
[----:B------:R3:W-:Y:S04]  /*1610*/  STG.E desc[UR8][R2.64+0x18], R9 ;  /* 0x0000180902007986 */ /* 0x0007e8000c101908 */
[----:B------:R3:W-:Y:S02]  /*1620*/  STG.E desc[UR8][R2.64+0x1c], R9 ;  /* 0x00001c0902007986 */ /* 0x0007e4000c101908 */
.L_x_102:
[----:B------:R-:W-:Y:S05]  /*1630*/  BSYNC.RECONVERGENT B3 ;  /* 0x0000000000037941 */ /* 0x000fea0003800200 */
.L_x_101:
[----:B------:R-:W-:Y:S05]  /*1640*/  @!P1 BRA `(.L_x_100) ;  /* 0x00000000004c9947 */ /* 0x000fea0003800000 */
[----:B------:R-:W-:Y:S02]  /*1650*/  ISETP.GE.U32.AND P0, PT, R8, 0x4, PT ;  /* 0x000000040800780c */ /* 0x000fe40003f06070 */
[----:B------:R-:W-:-:S04]  /*1660*/  LOP3.LUT R10, R10, 0x3, RZ, 0xc0, !PT ;  /* 0x000000030a0a7812 */ /* 0x000fc800078ec0ff */
[----:B------:R-:W-:-:S07]  /*1670*/  ISETP.NE.AND P1, PT, R10, RZ, PT ;  /* 0x000000ff0a00720c */ /* 0x000fce0003f25270 */
[----:B--23--:R-:W-:Y:S02]  /*1680*/  @P0 IMAD.MOV.U32 R9, RZ, RZ, 0x7fffffff ;  /* 0x7fffffffff090424 */ /* 0x00cfe400078e00ff */
[----:B------:R-:W-:-:S04]  /*1690*/  @P0 IMAD.WIDE.U32 R2, R7, 0x4, R18 ;  /* 0x0000000407020825 */ /* 0x000fc800078e0012 */
[----:B------:R-:W-:Y:S01]  /*16a0*/  @P0 VIADD R7, R7, 0x4 ;  /* 0x0000000407070836 */ /* 0x000fe20000000000 */
[----:B------:R2:W-:Y:S04]  /*16b0*/  @P0 STG.E desc[UR8][R2.64], R9 ;  /* 0x0000000902000986 */ /* 0x0005e8000c101908 */
[----:B------:R2:W-:Y:S04]  /*16c0*/  @P0 STG.E desc[UR8][R2.64+0x4], R9 ;  /* 0x0000040902000986 */ /* 0x0005e8000c101908 */
[----:B------:R2:W-:Y:S04]  /*16d0*/  @P0 STG.E desc[UR8][R2.64+0x8], R9 ;  /* 0x0000080902000986 */ /* 0x0005e8000c101908 */
[----:B------:R2:W-:Y:S01]  /*16e0*/  @P0 STG.E desc[UR8][R2.64+0xc], R9 ;  /* 0x00000c0902000986 */ /* 0x0005e2000c101908 */
[----:B------:R-:W-:Y:S05]  /*16f0*/  @!P1 BRA `(.L_x_100) ;  /* 0x0000000000209947 */ /* 0x000fea0003800000 */
[----:B--2---:R-:W-:Y:S01]  /*1700*/  IMAD.WIDE.U32 R2, R7, 0x4, R18 ;  /* 0x0000000407027825 */ /* 0x004fe200078e0012 */
[----:B------:R-:W-:-:S03]  /*1710*/  ISETP.NE.AND P0, PT, R10, 0x1, PT ;  /* 0x000000010a00780c */ /* 0x000fc60003f05270 */
[----:B------:R-:W-:-:S05]  /*1720*/  IMAD.MOV.U32 R7, RZ, RZ, 0x7fffffff ;  /* 0x7fffffffff077424 */ /* 0x000fca00078e00ff */
[----:B------:R2:W-:Y:S05]  /*1730*/  STG.E desc[UR8][R2.64], R7 ;  /* 0x0000000702007986 */ /* 0x0005ea000c101908 */
[----:B------:R-:W-:Y:S05]  /*1740*/  @!P0 BRA `(.L_x_100) ;  /* 0x00000000000c8947 */ /* 0x000fea0003800000 */
[----:B------:R-:W-:Y:S01]  /*1750*/  ISETP.NE.AND P0, PT, R10, 0x2, PT ;  /* 0x000000020a00780c */ /* 0x000fe20003f05270 */
[----:B------:R3:W-:-:S12]  /*1760*/  STG.E desc[UR8][R2.64+0x4], R7 ;  /* 0x0000040702007986 */ /* 0x0007d8000c101908 */
[----:B------:R3:W-:Y:S02]  /*1770*/  @P0 STG.E desc[UR8][R2.64+0x8], R7 ;  /* 0x0000080702000986 */ /* 0x0007e4000c101908 */
.L_x_100:
[----:B------:R-:W-:Y:S05]  /*1780*/  BSYNC.RECONVERGENT B2 ;  /* 0x0000000000027941 */ /* 0x000fea0003800200 */
.L_x_99:
[----:B------:R-:W-:Y:S01]  /*1790*/  UISETP.GE.U32.AND UP0, UPT, UR15, 0x7, UPT ;  /* 0x000000070f00788c */ /* 0x000fe2000bf06070 */
[----:B--23--:R-:W-:-:S08]  /*17a0*/  IMAD.MOV.U32 R7, RZ, RZ, RZ ;  /* 0x000000ffff077224 */ /* 0x00cfd000078e00ff */
[----:B------:R-:W-:Y:S05]  /*17b0*/  BRA.U !UP0, `(.L_x_103) ;  /* 0x0000000108847547 */ /* 0x000fea000b800000 */
[----:B------:R-:W-:-:S07]  /*17c0*/  IMAD.MOV.U32 R7, RZ, RZ, RZ ;  /* 0x000000ffff077224 */ /* 0x000fce00078e00ff */
.L_x_104:
[----:B--2-4-:R-:W-:Y:S02]  /*17d0*/  IMAD.MOV.U32 R21, RZ, RZ, 0x7fffffff ;  /* 0x7fffffffff157424 */ /* 0x014fe400078e00ff */
[----:B------:R-:W-:-:S04]  /*17e0*/  IMAD.WIDE.U32 R2, R7, 0x4, R16 ;  /* 0x0000000407027825 */ /* 0x000fc800078e0010 */
[C---:B------:R-:W-:Y:S01]  /*17f0*/  IMAD.WIDE.U32 R8, R7.reuse, 0x4, R12 ;  /* 0x0000000407087825 */ /* 0x040fe200078e000c */
[----:B------:R2:W-:Y:S03]  /*1800*/  STG.E desc[UR8][R2.64], R21 ;  /* 0x0000001502007986 */ /* 0x0005e6000c101908 */
[C---:B------:R-:W-:Y:S01]  /*1810*/  IMAD.WIDE.U32 R10, R7.reuse, 0x4, R14 ;  /* 0x00000004070a7825 */ /* 0x040fe200078e000e */
[----:B------:R2:W-:Y:S03]  /*1820*/  STG.E desc[UR8][R8.64], R21 ;  /* 0x0000001508007986 */ /* 0x0005e6000c101908 */
[----:B------:R-:W-:Y:S01]  /*1830*/  VIADD R7, R7, 0x8 ;  /* 0x0000000807077836 */ /* 0x000fe20000000000 */
[----:B------:R2:W-:Y:S04]  /*1840*/  STG.E desc[UR8][R10.64], R21 ;  /* 0x000000150a007986 */ /* 0x0005e8000c101908 */
[----:B------:R2:W-:Y:S01]  /*1850*/  STG.E desc[UR8][R2.64+0x4], R21 ;  /* 0x0000041502007986 */ /* 0x0005e2000c101908 */
[----:B------:R-:W-:-:S03]  /*1860*/  ISETP.NE.AND P0, PT, R7, UR4, PT ;  /* 0x0000000407007c0c */ /* 0x000fc6000bf05270 */
        /* <DEDUP_REMOVED lines=21> */
[----:B------:R-:W-:-:S07]  /*19c0*/  IMAD.U32 R7, RZ, RZ, UR4 ;  /* 0x00000004ff077e24 */ /* 0x000fce000f8e00ff */
.L_x_103:
[----:B------:R-:W-:-:S09]  /*19d0*/  UISETP.NE.AND UP0, UPT, UR16, URZ, UPT ;  /* 0x000000ff1000728c */ /* 0x000fd2000bf05270 */
[----:B------:R-:W-:Y:S05]  /*19e0*/  BRA.U !UP0, `(.L_x_95) ;  /* 0x0000000108b07547 */ /* 0x000fea000b800000 */
[----:B------:R-:W-:Y:S02]  /*19f0*/  UIADD3 UR7, UPT, UPT, UR16, -0x1, URZ ;  /* 0xffffffff10077890 */ /* 0x000fe4000fffe0ff */
[----:B------:R-:W-:Y:S02]  /*1a00*/  UISETP.NE.AND UP1, UPT, UR14, URZ, UPT ;  /* 0x000000ff0e00728c */ /* 0x000fe4000bf25270 */
[----:B------:R-:W-:-:S09]  /*1a10*/  UISETP.GE.U32.AND UP0, UPT, UR7, 0x3, UPT ;  /* 0x000000030700788c */ /* 0x000fd2000bf06070 */
[----:B------:R-:W-:Y:S05]  /*1a20*/  BRA.U !UP0, `(.L_x_105) ;  /* 0x0000000108447547 */ /* 0x000fea000b800000 */
        /* <DEDUP_REMOVED lines=17> */
.L_x_105:
[----:B------:R-:W-:Y:S05]  /*1b40*/  BRA.U !UP1, `(.L_x_95) ;  /* 0x0000000109587547 */ /* 0x000fea000b800000 */
[----:B------:R-:W-:Y:S02]  /*1b50*/  UISETP.NE.AND UP0, UPT, UR14, 0x1, UPT ;  /* 0x000000010e00788c */ /* 0x000fe4000bf05270 */
[----:B------:R-:W-:-:S07]  /*1b60*/  UISETP.NE.AND UP1, UPT, UR17, URZ, UPT ;  /* 0x000000ff1100728c */ /* 0x000fce000bf25270 */
[----:B------:R-:W-:Y:S05]  /*1b70*/  BRA.U !UP0, `(.L_x_106) ;  /* 0x00000001082c7547 */ /* 0x000fea000b800000 */
[----:B--234-:R-:W-:Y:S02]  /*1b80*/  IMAD.MOV.U32 R21, RZ, RZ, 0x7fffffff ;  /* 0x7fffffffff157424 */ /* 0x01cfe400078e00ff */
        /* <DEDUP_REMOVED lines=9> */
[----:B------:R2:W-:Y:S02]  /*1c20*/  STG.E desc[UR8][R10.64+0x4], R21 ;  /* 0x000004150a007986 */ /* 0x0005e4000c101908 */
.L_x_106:
[----:B------:R-:W-:Y:S05]  /*1c30*/  BRA.U !UP1, `(.L_x_95) ;  /* 0x00000001091c7547 */ /* 0x000fea000b800000 */
[----:B--234-:R-:W-:Y:S02]  /*1c40*/  IMAD.MOV.U32 R21, RZ, RZ, 0x7fffffff ;  /* 0x7fffffffff157424 */ /* 0x01cfe400078e00ff */
[----:B------:R-:W-:-:S04]  /*1c50*/  IMAD.WIDE.U32 R2, R7, 0x4, R16 ;  /* 0x0000000407027825 */ /* 0x000fc800078e0010 */
[C---:B------:R-:W-:Y:S01]  /*1c60*/  IMAD.WIDE.U32 R8, R7.reuse, 0x4, R12 ;  /* 0x0000000407087825 */ /* 0x040fe200078e000c */
[----:B------:R2:W-:Y:S03]  /*1c70*/  STG.E desc[UR8][R2.64], R21 ;  /* 0x0000001502007986 */ /* 0x0005e6000c101908 */
[----:B------:R-:W-:Y:S01]  /*1c80*/  IMAD.WIDE.U32 R10, R7, 0x4, R14 ;  /* 0x00000004070a7825 */ /* 0x000fe200078e000e */
[----:B------:R2:W-:Y:S04]  /*1c90*/  STG.E desc[UR8][R8.64], R21 ;  /* 0x0000001508007986 */ /* 0x0005e8000c101908 */
[----:B------:R2:W-:Y:S02]  /*1ca0*/  STG.E desc[UR8][R10.64], R21 ;  /* 0x000000150a007986 */ /* 0x0005e4000c101908 */
.L_x_95:
[----:B------:R-:W-:Y:S01]  /*1cb0*/  ISETP.GE.AND P2, PT, R5, R0, PT ;  /* 0x000000000500720c */ /* 0x000fe20003f46270 */
[----:B------:R-:W-:-:S12]  /*1cc0*/  BSSY.RECONVERGENT B2, `(.L_x_107) ;  /* 0x0000124000027945 */ /* 0x000fd80003800200 */
[----:B------:R-:W-:Y:S05]  /*1cd0*/  @P2 BRA `(.L_x_108) ;  /* 0x0000001000882947 */ /* 0x000fea0003800000 */
[----:B----4-:R-:W-:Y:S01]  /*1ce0*/  IMAD.IADD R31, R0, 0x1, -R5 ;  /* 0x00000001001f7824 */ /* 0x010fe200078e0a05 */
[----:B------:R-:W-:Y:S01]  /*1cf0*/  BSSY.RECONVERGENT B4, `(.L_x_109) ;  /* 0x000007e000047945 */ /* 0x000fe20003800200 */
[----:B--23--:R-:W-:Y:S02]  /*1d00*/  MOV R3, R5 ;  /* 0x0000000500037202 */ /* 0x00cfe40000000f00 */
[----:B------:R-:W-:Y:S02]  /*1d10*/  CS2R R10, SRZ ;  /* 0x00000000000a7805 */ /* 0x000fe4000001ff00 */
[----:B------:R-:W-:-:S13]  /*1d20*/  LOP3.LUT P0, R31, R31, 0x3, RZ, 0xc0, !PT ;  /* 0x000000031f1f7812 */ /* 0x000fda000780c0ff */
[----:B------:R-:W-:Y:S05]  /*1d30*/  @!P0 BRA `(.L_x_110) ;  /* 0x0000000400e48947 */ /* 0x000fea0003800000 */
[----:B-1----:R-:W-:-:S05]  /*1d40*/  IMAD.WIDE.U32 R26, R5, 0x4, R18 ;  /* 0x00000004051a7825 */ /* 0x002fca00078e0012 */
[----:B------:R-:W2:Y:S01]  /*1d50*/  LDG.E R20, desc[UR8][R26.64] ;  /* 0x000000081a147981 */ /* 0x000ea2000c1e1900 */
[----:B------:R-:W-:Y:S01]  /*1d60*/  IMAD.MOV.U32 R0, RZ, RZ, RZ ;  /* 0x000000ffff007224 */ /* 0x000fe200078e00ff */
[----:B------:R-:W-:Y:S01]  /*1d70*/  BSSY.RECONVERGENT B5, `(.L_x_111) ;  /* 0x0000022000057945 */ /* 0x000fe20003800200 */
[----:B------:R-:W-:Y:S01]  /*1d80*/  IMAD.MOV.U32 R10, RZ, RZ, RZ ;  /* 0x000000ffff0a7224 */ /* 0x000fe200078e00ff */
[----:B--2---:R-:W1:Y:S02]  /*1d90*/  F2F.F64.F32 R20, R20 ;  /* 0x0000001400147310 */ /* 0x004e640000201800 */
[----:B-1----:R-:W-:Y:S01]  /*1da0*/  DSETP.MAX.AND P0, P1, RZ, |R20|, PT ;  /* 0x40000014ff00722a */ /* 0x002fe2000390f000 */
[----:B------:R-:W-:Y:S02]  /*1db0*/  IMAD.MOV.U32 R7, RZ, RZ, R21 ;  /* 0x000000ffff077224 */ /* 0x000fe400078e0015 */
[----:B------:R-:W-:-:S03]  /*1dc0*/  IMAD.MOV.U32 R3, RZ, RZ, R20 ;  /* 0x000000ffff037224 */ /* 0x000fc600078e0014 */
[----:B------:R-:W-:Y:S02]  /*1dd0*/  FSEL R11, R0, |R7|, P0 ;  /* 0x40000007000b7208 */ /* 0x000fe40000000000 */
[----:B------:R-:W-:-:S06]  /*1de0*/  SEL R10, R10, R3, P0 ;  /* 0x000000030a0a7207 */ /* 0x000fcc0000000000 */
[----:B------:R-:W-:Y:S01]  /*1df0*/  @P1 LOP3.LUT R11, R7, 0x80000, RZ, 0xfc, !PT ;  /* 0x00080000070b1812 */ /* 0x000fe200078efcff */
[----:B------:R-:W-:-:S05]  /*1e00*/  IMAD.MOV.U32 R7, RZ, RZ, RZ ;  /* 0x000000ffff077224 */ /* 0x000fca00078e00ff */
[----:B------:R-:W-:-:S14]  /*1e10*/  DSETP.NEU.AND P0, PT, R10, RZ, PT ;  /* 0x000000ff0a00722a */ /* 0x000fdc0003f0d000 */
[----:B------:R-:W-:Y:S05]  /*1e20*/  @!P0 BRA `(.L_x_112) ;  /* 0x0000000000588947 */ /* 0x000fea0003800000 */
[----:B------:R-:W1:Y:S01]  /*1e30*/  MUFU.RCP64H R3, R11 ;  /* 0x0000000b00037308 */ /* 0x000e620000001800 */
[----:B------:R-:W-:Y:S01]  /*1e40*/  IMAD.MOV.U32 R2, RZ, RZ, 0x1 ;  /* 0x00000001ff027424 */ /* 0x000fe200078e00ff */
[----:B------:R-:W-:Y:S01]  /*1e50*/  FSETP.GEU.AND P1, PT, |R21|, 6.5827683646048100446e-37, PT ;  /* 0x036000001500780b */ /* 0x000fe20003f2e200 */
[----:B------:R-:W-:Y:S04]  /*1e60*/  BSSY.RECONVERGENT B6, `(.L_x_113) ;  /* 0x0000011000067945 */ /* 0x000fe80003800200 */
[----:B-1----:R-:W-:-:S08]  /*1e70*/  DFMA R8, -R10, R2, 1 ;  /* 0x3ff000000a08742b */ /* 0x002fd00000000102 */
        /* <DEDUP_REMOVED lines=11> */
[----:B------:R-:W-:Y:S01]  /*1f30*/  MOV R7, 0x1f60 ;  /* 0x00001f6000077802 */ /* 0x000fe20000000f00 */
[----:B------:R-:W-:-:S07]  /*1f40*/  IMAD.MOV.U32 R8, RZ, RZ, R11 ;  /* 0x000000ffff087224 */ /* 0x000fce00078e000b */
[----:B0-----:R-:W-:Y:S05]  /*1f50*/  CALL.REL.NOINC `($__internal_1_$__cuda_sm20_div_rn_f64_full) ;  /* 0x0000002400307944 */ /* 0x001fea0003c00000 */
[----:B------:R-:W-:-:S07]  /*1f60*/  IMAD.MOV.U32 R3, RZ, RZ, R37 ;  /* 0x000000ffff037224 */ /* 0x000fce00078e0025 */
.L_x_114:
[----:B------:R-:W-:Y:S05]  /*1f70*/  BSYNC.RECONVERGENT B6 ;  /* 0x0000000000067941 */ /* 0x000fea0003800200 */
.L_x_113:
[----:B------:R1:W2:Y:S02]  /*1f80*/  F2F.F32.F64 R7, R2 ;  /* 0x0000000200077310 */ /* 0x0002a40000301000 */
.L_x_112:
[----:B------:R-:W-:Y:S05]  /*1f90*/  BSYNC.RECONVERGENT B5 ;  /* 0x0000000000057941 */ /* 0x000fea0003800200 */
.L_x_111:
[----:B------:R-:W-:Y:S01]  /*1fa0*/  IMAD.WIDE.U32 R28, R5, 0x4, R16 ;  /* 0x00000004051c7825 */ /* 0x000fe200078e0010 */
[----:B------:R-:W-:-:S03]  /*1fb0*/  ISETP.NE.AND P0, PT, R31, 0x1, PT ;  /* 0x000000011f00780c */ /* 0x000fc60003f05270 */
[----:B-1----:R-:W-:Y:S01]  /*1fc0*/  VIADD R3, R5, 0x1 ;  /* 0x0000000105037836 */ /* 0x002fe20000000000 */
[----:B--2---:R2:W-:Y:S09]  /*1fd0*/  STG.E desc[UR8][R28.64], R7 ;  /* 0x000000071c007986 */ /* 0x0045f2000c101908 */
[----:B------:R-:W-:Y:S05]  /*1fe0*/  @!P0 BRA `(.L_x_110) ;  /* 0x0000000400388947 */ /* 0x000fea0003800000 */
[----:B------:R-:W3:Y:S01]  /*1ff0*/  LDG.E R20, desc[UR8][R26.64+0x4] ;  /* 0x000004081a147981 */ /* 0x000ee2000c1e1900 */
[----:B------:R-:W-:Y:S01]  /*2000*/  UMOV UR18, 0xa0000000 ;  /* 0xa000000000127882 */ /* 0x000fe20000000000 */
[----:B------:R-:W-:Y:S01]  /*2010*/  UMOV UR19, 0x3fefb645 ;  /* 0x3fefb64500137882 */ /* 0x000fe20000000000 */
[----:B------:R-:W-:Y:S01]  /*2020*/  BSSY.RECONVERGENT B5, `(.L_x_115) ;  /* 0x0000020000057945 */ /* 0x000fe20003800200 */
[----:B------:R-:W-:Y:S01]  /*2030*/  DMUL R10, R10, UR18 ;  /* 0x000000120a0a7c28 */ /* 0x000fe20008000000 */
[----:B--2---:R-:W-:Y:S01]  /*2040*/  IMAD.MOV.U32 R7, RZ, RZ, RZ ;  /* 0x000000ffff077224 */ /* 0x004fe200078e00ff */
[----:B---3--:R-:W1:Y:S02]  /*2050*/  F2F.F64.F32 R20, R20 ;  /* 0x0000001400147310 */ /* 0x008e640000201800 */
[----:B-1----:R-:W-:-:S04]  /*2060*/  DADD R2, -RZ, |R20| ;  /* 0x00000000ff027229 */ /* 0x002fc80000000514 */
[----:B------:R-:W-:-:S06]  /*2070*/  DSETP.GT.AND P0, PT, |R20|, R10, PT ;  /* 0x0000000a1400722a */ /* 0x000fcc0003f04200 */
[----:B------:R-:W-:Y:S02]  /*2080*/  FSEL R10, R2, R10, P0 ;  /* 0x0000000a020a7208 */ /* 0x000fe40000000000 */
[----:B------:R-:W-:-:S06]  /*2090*/  FSEL R11, R3, R11, P0 ;  /* 0x0000000b030b7208 */ /* 0x000fcc0000000000 */
        /* <DEDUP_REMOVED lines=21> */
[----:B------:R-:W-:-:S07]  /*21f0*/  MOV R3, R37 ;  /* 0x0000002500037202 */ /* 0x000fce0000000f00 */
.L_x_118:
[----:B------:R-:W-:Y:S05]  /*2200*/  BSYNC.RECONVERGENT B6 ;  /* 0x0000000000067941 */ /* 0x000fea0003800200 */
.L_x_117:
[----:B------:R1:W2:Y:S02]  /*2210*/  F2F.F32.F64 R7, R2 ;  /* 0x0000000200077310 */ /* 0x0002a40000301000 */
.L_x_116:
[----:B------:R-:W-:Y:S05]  /*2220*/  BSYNC.RECONVERGENT B5 ;  /* 0x0000000000057941 */ /* 0x000fea0003800200 */
.L_x_115:
[----:B--2---:R3:W-:Y:S01]  /*2230*/  STG.E desc[UR8][R28.64+0x4], R7 ;  /* 0x000004071c007986 */ /* 0x0047e2000c101908 */
[----:B------:R-:W-:Y:S01]  /*2240*/  ISETP.NE.AND P0, PT, R31, 0x2, PT ;  /* 0x000000021f00780c */ /* 0x000fe20003f05270 */
[----:B-1----:R-:W-:-:S12]  /*2250*/  VIADD R3, R5, 0x2 ;  /* 0x0000000205037836 */ /* 0x002fd80000000000 */
[----:B---3--:R-:W-:Y:S05]  /*2260*/  @!P0 BRA `(.L_x_110) ;  /* 0x0000000000988947 */ /* 0x008fea0003800000 */
[----:B------:R-:W2:Y:S01]  /*2270*/  LDG.E R20, desc[UR8][R26.64+0x8] ;  /* 0x000008081a147981 */ /* 0x000ea2000c1e1900 */
[----:B------:R-:W-:Y:S01]  /*2280*/  UMOV UR18, 0xa0000000 ;  /* 0xa000000000127882 */ /* 0x000fe20000000000 */
[----:B------:R-:W-:Y:S01]  /*2290*/  UMOV UR19, 0x3fefb645 ;  /* 0x3fefb64500137882 */ /* 0x000fe20000000000 */
[----:B------:R-:W-:Y:S01]  /*22a0*/  BSSY.RECONVERGENT B5, `(.L_x_119) ;  /* 0x0000020000057945 */ /* 0x000fe20003800200 */
[----:B------:R-:W-:Y:S01]  /*22b0*/  DMUL R10, R10, UR18 ;  /* 0x000000120a0a7c28 */ /* 0x000fe20008000000 */
[----:B------:R-:W-:Y:S01]  /*22c0*/  IMAD.MOV.U32 R7, RZ, RZ, RZ ;  /* 0x000000ffff077224 */ /* 0x000fe200078e00ff */
[----:B--2---:R-:W1:Y:S02]  /*22d0*/  F2F.F64.F32 R20, R20 ;  /* 0x0000001400147310 */ /* 0x004e640000201800 */
        /* <DEDUP_REMOVED lines=26> */
.L_x_122:
[----:B------:R-:W-:Y:S05]  /*2480*/  BSYNC.RECONVERGENT B6 ;  /* 0x0000000000067941 */ /* 0x000fea0003800200 */
.L_x_121:
[----:B------:R1:W2:Y:S02]  /*2490*/  F2F.F32.F64 R7, R2 ;  /* 0x0000000200077310 */ /* 0x0002a40000301000 */
.L_x_120:
[----:B------:R-:W-:Y:S05]  /*24a0*/  BSYNC.RECONVERGENT B5 ;  /* 0x0000000000057941 */ /* 0x000fea0003800200 */
.L_x_119:
[----:B--2---:R3:W-:Y:S01]  /*24b0*/  STG.E desc[UR8][R28.64+0x8], R7 ;  /* 0x000008071c007986 */ /* 0x0047e2000c101908 */
[----:B-1----:R-:W-:-:S07]  /*24c0*/  VIADD R3, R5, 0x3 ;  /* 0x0000000305037836 */ /* 0x002fce0000000000 */
.L_x_110:
[----:B------:R-:W-:Y:S05]  /*24d0*/  BSYNC.RECONVERGENT B4 ;  /* 0x0000000000047941 */ /* 0x000fea0003800200 */
.L_x_109:
[----:B------:R-:W4:Y:S02]  /*24e0*/  LDCU UR7, c[0x0][0x38c] ;  /* 0x00007180ff0777ac */ /* 0x000f240008000800 */
[----:B----4-:R-:W-:-:S05]  /*24f0*/  VIADD R0, R5, -UR7 ;  /* 0x8000000705007c36 */ /* 0x010fca0008000000 */
[----:B------:R-:W-:-:S13]  /*2500*/  ISETP.GT.U32.AND P0, PT, R0, -0x4, PT ;  /* 0xfffffffc0000780c */ /* 0x000fda0003f04070 */
[----:B------:R-:W-:Y:S05]  /*2510*/  @P0 BRA `(.L_x_108) ;  /* 0x0000000800780947 */ /* 0x000fea0003800000 */
.L_x_139:
[----:B--23--:R-:W-:-:S05]  /*2520*/  IMAD.WIDE.U32 R28, R3, 0x4, R18 ;  /* 0x00000004031c7825 */ /* 0x00cfca00078e0012 */
[----:B------:R-:W2:Y:S01]  /*2530*/  LDG.E R20, desc[UR8][R28.64] ;  /* 0x000000081c147981 */ /* 0x000ea2000c1e1900 */
[----:B------:R-:W-:Y:S01]  /*2540*/  UMOV UR18, 0xa0000000 ;  /* 0xa000000000127882 */ /* 0x000fe20000000000 */
[----:B------:R-:W-:Y:S01]  /*2550*/  UMOV UR19, 0x3fefb645 ;  /* 0x3fefb64500137882 */ /* 0x000fe20000000000 */
[----:B------:R-:W-:Y:S01]  /*2560*/  BSSY.RECONVERGENT B4, `(.L_x_123) ;  /* 0x0000021000047945 */ /* 0x000fe20003800200 */
[----:B------:R-:W-:Y:S01]  /*2570*/  DMUL R10, R10, UR18 ;  /* 0x000000120a0a7c28 */ /* 0x000fe20008000000 */
[----:B------:R-:W-:Y:S01]  /*2580*/  IMAD.MOV.U32 R7, RZ, RZ, RZ ;  /* 0x000000ffff077224 */ /* 0x000fe200078e00ff */
[----:B--2---:R-:W2:Y:S02]  /*2590*/  F2F.F64.F32 R20, R20 ;  /* 0x0000001400147310 */ /* 0x004ea40000201800 */
[----:B-12---:R-:W-:-:S04]  /*25a0*/  DADD R8, -RZ, |R20| ;  /* 0x00000000ff087229 */ /* 0x006fc80000000514 */
[----:B------:R-:W-:-:S06]  /*25b0*/  DSETP.GT.AND P0, PT, |R20|, R10, PT ;  /* 0x0000000a1400722a */ /* 0x000fcc0003f04200 */
[----:B------:R-:W-:Y:S02]  /*25c0*/  FSEL R10, R8, R10, P0 ;  /* 0x0000000a080a7208 */ /* 0x000fe40000000000 */
[----:B------:R-:W-:-:S06]  /*25d0*/  FSEL R11, R9, R11, P0 ;  /* 0x0000000b090b7208 */ /* 0x000fcc0000000000 */
[----:B------:R-:W-:-:S14]  /*25e0*/  DSETP.NEU.AND P0, PT, R10, RZ, PT ;  /* 0x000000ff0a00722a */ /* 0x000fdc0003f0d000 */
[----:B------:R-:W-:Y:S05]  /*25f0*/  @!P0 BRA `(.L_x_124) ;  /* 0x00000000005c8947 */ /* 0x000fea0003800000 */
[----:B------:R-:W2:Y:S01]  /*2600*/  MUFU.RCP64H R9, R11 ;  /* 0x0000000b00097308 */ /* 0x000ea20000001800 */
[----:B------:R-:W-:Y:S01]  /*2610*/  IMAD.MOV.U32 R8, RZ, RZ, 0x1 ;  /* 0x00000001ff087424 */ /* 0x000fe200078e00ff */
[----:B------:R-:W-:Y:S01]  /*2620*/  FSETP.GEU.AND P1, PT, |R21|, 6.5827683646048100446e-37, PT ;  /* 0x036000001500780b */ /* 0x000fe20003f2e200 */
[----:B------:R-:W-:Y:S04]  /*2630*/  BSSY.RECONVERGENT B5, `(.L_x_125) ;  /* 0x0000012000057945 */ /* 0x000fe80003800200 */
[----:B--2---:R-:W-:-:S08]  /*2640*/  DFMA R22, -R10, R8, 1 ;  /* 0x3ff000000a16742b */ /* 0x004fd00000000108 */
[----:B------:R-:W-:-:S08]  /*2650*/  DFMA R22, R22, R22, R22 ;  /* 0x000000161616722b */ /* 0x000fd00000000016 */
[----:B------:R-:W-:-:S08]  /*2660*/  DFMA R22, R8, R22, R8 ;  /* 0x000000160816722b */ /* 0x000fd00000000008 */
[----:B------:R-:W-:-:S08]  /*2670*/  DFMA R8, -R10, R22, 1 ;  /* 0x3ff000000a08742b */ /* 0x000fd00000000116 */
[----:B------:R-:W-:-:S08]  /*2680*/  DFMA R8, R22, R8, R22 ;  /* 0x000000081608722b */ /* 0x000fd00000000016 */
[----:B------:R-:W-:-:S08]  /*2690*/  DMUL R22, R20, R8 ;  /* 0x0000000814167228 */ /* 0x000fd00000000000 */
[----:B0-----:R-:W-:-:S08]  /*26a0*/  DFMA R24, -R10, R22, R20 ;  /* 0x000000160a18722b */ /* 0x001fd00000000114 */
[----:B------:R-:W-:-:S10]  /*26b0*/  DFMA R8, R8, R24, R22 ;  /* 0x000000180808722b */ /* 0x000fd40000000016 */
[----:B------:R-:W-:-:S05]  /*26c0*/  FFMA R0, RZ, R11, R9 ;  /* 0x0000000bff007223 */ /* 0x000fca0000000009 */
[----:B------:R-:W-:-:S13]  /*26d0*/  FSETP.GT.AND P0, PT, |R0|, 1.469367938527859385e-39, PT ;  /* 0x001000000000780b */ /* 0x000fda0003f04200 */
[----:B------:R-:W-:Y:S05]  /*26e0*/  @P0 BRA P1, `(.L_x_126) ;  /* 0x0000000000180947 */ /* 0x000fea0000800000 */
[----:B------:R-:W-:Y:S01]  /*26f0*/  IMAD.MOV.U32 R9, RZ, RZ, R10 ;  /* 0x000000ffff097224 */ /* 0x000fe200078e000a */
[----:B------:R-:W-:Y:S01]  /*2700*/  MOV R7, 0x2730 ;  /* 0x0000273000077802 */ /* 0x000fe20000000f00 */
[----:B------:R-:W-:-:S07]  /*2710*/  IMAD.MOV.U32 R8, RZ, RZ, R11 ;  /* 0x000000ffff087224 */ /* 0x000fce00078e000b */
[----:B-1----:R-:W-:Y:S05]  /*2720*/  CALL.REL.NOINC `($__internal_1_$__cuda_sm20_div_rn_f64_full) ;  /* 0x0000001c003c7944 */ /* 0x002fea0003c00000 */
[----:B------:R-:W-:Y:S02]  /*2730*/  IMAD.MOV.U32 R8, RZ, RZ, R2 ;  /* 0x000000ffff087224 */ /* 0x000fe400078e0002 */
[----:B------:R-:W-:-:S07]  /*2740*/  IMAD.MOV.U32 R9, RZ, RZ, R37 ;  /* 0x000000ffff097224 */ /* 0x000fce00078e0025 */
.L_x_126:
[----:B------:R-:W-:Y:S05]  /*2750*/  BSYNC.RECONVERGENT B5 ;  /* 0x0000000000057941 */ /* 0x000fea0003800200 */
.L_x_125:
[----:B------:R2:W3:Y:S02]  /*2760*/  F2F.F32.F64 R7, R8 ;  /* 0x0000000800077310 */ /* 0x0004e40000301000 */
.L_x_124:
[----:B------:R-:W-:Y:S05]  /*2770*/  BSYNC.RECONVERGENT B4 ;  /* 0x0000000000047941 */ /* 0x000fea0003800200 */
.L_x_123:
[----:B-1----:R-:W-:-:S05]  /*2780*/  IMAD.WIDE.U32 R26, R3, 0x4, R16 ;  /* 0x00000004031a7825 */ /* 0x002fca00078e0010 */
[----:B---3--:R1:W-:Y:S04]  /*2790*/  STG.E desc[UR8][R26.64], R7 ;  /* 0x000000071a007986 */ /* 0x0083e8000c101908 */
[----:B------:R-:W3:Y:S01]  /*27a0*/  LDG.E R20, desc[UR8][R28.64+0x4] ;  /* 0x000004081c147981 */ /* 0x000ee2000c1e1900 */
[----:B------:R-:W-:Y:S01]  /*27b0*/  UMOV UR18, 0xa0000000 ;  /* 0xa000000000127882 */ /* 0x000fe20000000000 */
[----:B------:R-:W-:Y:S01]  /*27c0*/  UMOV UR19, 0x3fefb645 ;  /* 0x3fefb64500137882 */ /* 0x000fe20000000000 */
[----:B------:R-:W-:Y:S01]  /*27d0*/  BSSY.RECONVERGENT B4, `(.L_x_127) ;  /* 0x0000021000047945 */ /* 0x000fe20003800200 */
[----:B------:R-:W-:Y:S01]  /*27e0*/  DMUL R10, R10, UR18 ;  /* 0x000000120a0a7c28 */ /* 0x000fe20008000000 */
[----:B------:R-:W-:Y:S01]  /*27f0*/  MOV R23, RZ ;  /* 0x000000ff00177202 */ /* 0x000fe20000000f00 */
[----:B---3--:R-:W2:Y:S02]  /*2800*/  F2F.F64.F32 R20, R20 ;  /* 0x0000001400147310 */ /* 0x008ea40000201800 */
[----:B--2---:R-:W-:-:S04]  /*2810*/  DADD R8, -RZ, |R20| ;  /* 0x00000000ff087229 */ /* 0x004fc80000000514 */
[----:B------:R-:W-:-:S06]  /*2820*/  DSETP.GT.AND P0, PT, |R20|, R10, PT ;  /* 0x0000000a1400722a */ /* 0x000fcc0003f04200 */
[----:B------:R-:W-:Y:S02]  /*2830*/  FSEL R10, R8, R10, P0 ;  /* 0x0000000a080a7208 */ /* 0x000fe40000000000 */
[----:B------:R-:W-:-:S06]  /*2840*/  FSEL R11, R9, R11, P0 ;  /* 0x0000000b090b7208 */ /* 0x000fcc0000000000 */
[----:B------:R-:W-:-:S14]  /*2850*/  DSETP.NEU.AND P0, PT, R10, RZ, PT ;  /* 0x000000ff0a00722a */ /* 0x000fdc0003f0d000 */
[----:B-1----:R-:W-:Y:S05]  /*2860*/  @!P0 BRA `(.L_x_128) ;  /* 0x00000000005c8947 */ /* 0x002fea0003800000 */
        /* <DEDUP_REMOVED lines=18> */
[----:B------:R-:W-:Y:S05]  /*2990*/  CALL.REL.NOINC `($__internal_1_$__cuda_sm20_div_rn_f64_full) ;  /* 0x0000001800a07944 */ /* 0x000fea0003c00000 */
[----:B------:R-:W-:Y:S02]  /*29a0*/  IMAD.MOV.U32 R8, RZ, RZ, R2 ;  /* 0x000000ffff087224 */ /* 0x000fe400078e0002 */
[----:B------:R-:W-:-:S07]  /*29b0*/  IMAD.MOV.U32 R9, RZ, RZ, R37 ;  /* 0x000000ffff097224 */ /* 0x000fce00078e0025 */
.L_x_130:
[----:B------:R-:W-:Y:S05]  /*29c0*/  BSYNC.RECONVERGENT B5 ;  /* 0x0000000000057941 */ /* 0x000fea0003800200 */
.L_x_129:
[----:B------:R1:W2:Y:S02]  /*29d0*/  F2F.F32.F64 R23, R8 ;  /* 0x0000000800177310 */ /* 0x0002a40000301000 */
.L_x_128:
[----:B------:R-:W-:Y:S05]  /*29e0*/  BSYNC.RECONVERGENT B4 ;  /* 0x0000000000047941 */ /* 0x000fea0003800200 */
.L_x_127:
[----:B--2---:R2:W-:Y:S04]  /*29f0*/  STG.E desc[UR8][R26.64+0x4], R23 ;  /* 0x000004171a007986 */ /* 0x0045e8000c101908 */
[----:B------:R-:W3:Y:S01]  /*2a00*/  LDG.E R20, desc[UR8][R28.64+0x8] ;  /* 0x000008081c147981 */ /* 0x000ee2000c1e1900 */
[----:B------:R-:W-:Y:S01]  /*2a10*/  UMOV UR18, 0xa0000000 ;  /* 0xa000000000127882 */ /* 0x000fe20000000000 */
[----:B------:R-:W-:Y:S01]  /*2a20*/  UMOV UR19, 0x3fefb645 ;  /* 0x3fefb64500137882 */ /* 0x000fe20000000000 */
[----:B------:R-:W-:Y:S01]  /*2a30*/  BSSY.RECONVERGENT B4, `(.L_x_131) ;  /* 0x0000021000047945 */ /* 0x000fe20003800200 */
[----:B------:R-:W-:Y:S01]  /*2a40*/  DMUL R10, R10, UR18 ;  /* 0x000000120a0a7c28 */ /* 0x000fe20008000000 */
[----:B------:R-:W-:Y:S01]  /*2a50*/  IMAD.MOV.U32 R7, RZ, RZ, RZ ;  /* 0x000000ffff077224 */ /* 0x000fe200078e00ff */
[----:B---3--:R-:W1:Y:S02]  /*2a60*/  F2F.F64.F32 R20, R20 ;  /* 0x0000001400147310 */ /* 0x008e640000201800 */
[----:B-1----:R-:W-:-:S04]  /*2a70*/  DADD R8, -RZ, |R20| ;  /* 0x00000000ff087229 */ /* 0x002fc80000000514 */
[----:B------:R-:W-:-:S06]  /*2a80*/  DSETP.GT.AND P0, PT, |R20|, R10, PT ;  /* 0x0000000a1400722a */ /* 0x000fcc0003f04200 */
[----:B------:R-:W-:Y:S02]  /*2a90*/  FSEL R10, R8, R10, P0 ;  /* 0x0000000a080a7208 */ /* 0x000fe40000000000 */
[----:B------:R-:W-:-:S06]  /*2aa0*/  FSEL R11, R9, R11, P0 ;  /* 0x0000000b090b7208 */ /* 0x000fcc0000000000 */
[----:B------:R-:W-:-:S14]  /*2ab0*/  DSETP.NEU.AND P0, PT, R10, RZ, PT ;  /* 0x000000ff0a00722a */ /* 0x000fdc0003f0d000 */
[----:B--2---:R-:W-:Y:S05]  /*2ac0*/  @!P0 BRA `(.L_x_132) ;  /* 0x00000000005c8947 */ /* 0x004fea0003800000 */
        /* <DEDUP_REMOVED lines=21> */
.L_x_134:
[----:B------:R-:W-:Y:S05]  /*2c20*/  BSYNC.RECONVERGENT B5 ;  /* 0x0000000000057941 */ /* 0x000fea0003800200 */
.L_x_133:
[----:B------:R1:W2:Y:S02]  /*2c30*/  F2F.F32.F64 R7, R8 ;  /* 0x0000000800077310 */ /* 0x0002a40000301000 */
.L_x_132:
[----:B------:R-:W-:Y:S05]  /*2c40*/  BSYNC.RECONVERGENT B4 ;  /* 0x0000000000047941 */ /* 0x000fea0003800200 */
.L_x_131:
[----:B--2---:R2:W-:Y:S04]  /*2c50*/  STG.E desc[UR8][R26.64+0x8], R7 ;  /* 0x000008071a007986 */ /* 0x0045e8000c101908 */
[----:B------:R-:W3:Y:S01]  /*2c60*/  LDG.E R20, desc[UR8][R28.64+0xc] ;  /* 0x00000c081c147981 */ /* 0x000ee2000c1e1900 */
[----:B------:R-:W-:Y:S01]  /*2c70*/  UMOV UR18, 0xa0000000 ;  /* 0xa000000000127882 */ /* 0x000fe20000000000 */
[----:B------:R-:W-:Y:S01]  /*2c80*/  UMOV UR19, 0x3fefb645 ;  /* 0x3fefb64500137882 */ /* 0x000fe20000000000 */
[----:B------:R-:W-:Y:S01]  /*2c90*/  BSSY.RECONVERGENT B4, `(.L_x_135) ;  /* 0x0000021000047945 */ /* 0x000fe20003800200 */
[----:B------:R-:W-:Y:S01]  /*2ca0*/  DMUL R10, R10, UR18 ;  /* 0x000000120a0a7c28 */ /* 0x000fe20008000000 */
[----:B---3--:R-:W1:Y:S02]  /*2cb0*/  F2F.F64.F32 R20, R20 ;  /* 0x0000001400147310 */ /* 0x008e640000201800 */
[----:B-1----:R-:W-:-:S05]  /*2cc0*/  DADD R8, -RZ, |R20| ;  /* 0x00000000ff087229 */ /* 0x002fca0000000514 */
[----:B------:R-:W-:-:S06]  /*2cd0*/  DSETP.GT.AND P0, PT, |R20|, R10, PT ;  /* 0x0000000a1400722a */ /* 0x000fcc0003f04200 */
[----:B------:R-:W-:Y:S02]  /*2ce0*/  FSEL R10, R8, R10, P0 ;  /* 0x0000000a080a7208 */ /* 0x000fe40000000000 */
[----:B------:R-:W-:Y:S01]  /*2cf0*/  FSEL R11, R9, R11, P0 ;  /* 0x0000000b090b7208 */ /* 0x000fe20000000000 */
[----:B------:R-:W-:-:S05]  /*2d00*/  IMAD.MOV.U32 R9, RZ, RZ, RZ ;  /* 0x000000ffff097224 */ /* 0x000fca00078e00ff */
        /* <DEDUP_REMOVED lines=10> */
[----:B0-----:R-:W-:-:S08]  /*2db0*/  DFMA R24, R22, R8, R22 ;  /* 0x000000081618722b */ /* 0x001fd00000000016 */
[----:B------:R-:W-:-:S08]  /*2dc0*/  DMUL R8, R24, R20 ;  /* 0x0000001418087228 */ /* 0x000fd00000000000 */
[----:B------:R-:W-:-:S08]  /*2dd0*/  DFMA R22, -R10, R8, R20 ;  /* 0x000000080a16722b */ /* 0x000fd00000000114 */
[----:B------:R-:W-:-:S10]  /*2de0*/  DFMA R8, R24, R22, R8 ;  /* 0x000000161808722b */ /* 0x000fd40000000008 */
[----:B------:R-:W-:-:S05]  /*2df0*/  FFMA R0, RZ, R11, R9 ;  /* 0x0000000bff007223 */ /* 0x000fca0000000009 */
[----:B------:R-:W-:-:S13]  /*2e00*/  FSETP.GT.AND P0, PT, |R0|, 1.469367938527859385e-39, PT ;  /* 0x001000000000780b */ /* 0x000fda0003f04200 */
[----:B------:R-:W-:Y:S05]  /*2e10*/  @P0 BRA P1, `(.L_x_138) ;  /* 0x0000000000180947 */ /* 0x000fea0000800000 */
[----:B------:R-:W-:Y:S01]  /*2e20*/  IMAD.MOV.U32 R9, RZ, RZ, R10 ;  /* 0x000000ffff097224 */ /* 0x000fe200078e000a */
[----:B------:R-:W-:Y:S02]  /*2e30*/  MOV R8, R11 ;  /* 0x0000000b00087202 */ /* 0x000fe40000000f00 */
[----:B------:R-:W-:-:S07]  /*2e40*/  MOV R7, 0x2e60 ;  /* 0x00002e6000077802 */ /* 0x000fce0000000f00 */
[----:B------:R-:W-:Y:S05]  /*2e50*/  CALL.REL.NOINC `($__internal_1_$__cuda_sm20_div_rn_f64_full) ;  /* 0x0000001400707944 */ /* 0x000fea0003c00000 */
[----:B------:R-:W-:Y:S02]  /*2e60*/  IMAD.MOV.U32 R8, RZ, RZ, R2 ;  /* 0x000000ffff087224 */ /* 0x000fe400078e0002 */
[----:B------:R-:W-:-:S07]  /*2e70*/  IMAD.MOV.U32 R9, RZ, RZ, R37 ;  /* 0x000000ffff097224 */ /* 0x000fce00078e0025 */
.L_x_138:
[----:B------:R-:W-:Y:S05]  /*2e80*/  BSYNC.RECONVERGENT B5 ;  /* 0x0000000000057941 */ /* 0x000fea0003800200 */
.L_x_137:
[----:B------:R1:W2:Y:S02]  /*2e90*/  F2F.F32.F64 R9, R8 ;  /* 0x0000000800097310 */ /* 0x0002a40000301000 */
.L_x_136:
[----:B------:R-:W-:Y:S05]  /*2ea0*/  BSYNC.RECONVERGENT B4 ;  /* 0x0000000000047941 */ /* 0x000fea0003800200 */
.L_x_135:
[----:B------:R-:W3:Y:S01]  /*2eb0*/  LDCU UR7, c[0x0][0x38c] ;  /* 0x00007180ff0777ac */ /* 0x000ee20008000800 */
[----:B--2---:R2:W-:Y:S01]  /*2ec0*/  STG.E desc[UR8][R26.64+0xc], R9 ;  /* 0x00000c091a007986 */ /* 0x0045e2000c101908 */
[----:B------:R-:W-:-:S05]  /*2ed0*/  VIADD R3, R3, 0x4 ;  /* 0x0000000403037836 */ /* 0x000fca0000000000 */
[----:B---3--:R-:W-:-:S13]  /*2ee0*/  ISETP.NE.AND P0, PT, R3, UR7, PT ;  /* 0x0000000703007c0c */ /* 0x008fda000bf05270 */
[----:B--2---:R-:W-:Y:S05]  /*2ef0*/  @P0 BRA `(.L_x_139) ;  /* 0xfffffff400880947 */ /* 0x004fea000383ffff */
.L_x_108:
[----:B------:R-:W-:Y:S05]  /*2f00*/  BSYNC.RECONVERGENT B2 ;  /* 0x0000000000027941 */ /* 0x000fea0003800200 */
.L_x_107:
[----:B------:R-:W2:Y:S02]  /*2f10*/  LDCU.64 UR18, c[0x0][0x3a8] ;  /* 0x00007500ff1277ac */ /* 0x000ea40008000a00 */
[----:B--23--:R-:W-:-:S04]  /*2f20*/  LEA R10, P0, R6, UR18, 0x2 ;  /* 0x00000012060a7c11 */ /* 0x00cfc8000f8010ff */
[----:B------:R-:W-:-:S05]  /*2f30*/  LEA.HI.X R11, R6, UR19, R4, 0x2, P0 ;  /* 0x00000013060b7c11 */ /* 0x000fca00080f1404 */
[----:B0-----:R-:W2:Y:S01]  /*2f40*/  LDG.E.CONSTANT R18, desc[UR8][R10.64] ;  /* 0x000000080a127981 */ /* 0x001ea2000c1e9900 */
[----:B------:R-:W-:Y:S01]  /*2f50*/  BSSY.RECONVERGENT B2, `(.L_x_140) ;  /* 0x0000089000027945 */ /* 0x000fe20003800200 */
[----:B------:R-:W-:Y:S02]  /*2f60*/  PLOP3.LUT P0, PT, PT, PT, PT, 0x8, 0x80 ;  /* 0x000000000080781c */ /* 0x000fe40003f0e170 */
[----:B------:R-:W-:Y:S02]  /*2f70*/  CS2R R2, SRZ ;  /* 0x0000000000027805 */ /* 0x000fe4000001ff00 */
[----:B-1--4-:R-:W-:Y:S02]  /*2f80*/  CS2R R8, SRZ ;  /* 0x0000000000087805 */ /* 0x012fe4000001ff00 */
[----:B--2---:R-:W-:-:S13]  /*2f90*/  ISETP.GE.AND P1, PT, R18, 0x1, PT ;  /* 0x000000011200780c */ /* 0x004fda0003f26270 */
[----:B------:R-:W-:Y:S05]  /*2fa0*/  @!P1 BRA `(.L_x_141) ;  /* 0x00000008000c9947 */ /* 0x000fea0003800000 */
[----:B------:R-:W0:Y:S01]  /*2fb0*/  I2F.F64.U32 R18, R18 ;  /* 0x0000001200127312 */ /* 0x000e220000201800 */
[----:B------:R-:W-:Y:S01]  /*2fc0*/  IMAD.MOV.U32 R2, RZ, RZ, 0x1 ;  /* 0x00000001ff027424 */ /* 0x000fe200078e00ff */
[----:B------:R-:W-:Y:S06]  /*2fd0*/  BSSY.RECONVERGENT B4, `(.L_x_142) ;  /* 0x0000014000047945 */ /* 0x000fec0003800200 */
        /* <DEDUP_REMOVED lines=12> */
[----:B------:R-:W-:Y:S01]  /*30a0*/  IMAD.MOV.U32 R9, RZ, RZ, R18 ;  /* 0x000000ffff097224 */ /* 0x000fe200078e0012 */
[----:B------:R-:W-:Y:S01]  /*30b0*/  MOV R7, 0x3100 ;  /* 0x0000310000077802 */ /* 0x000fe20000000f00 */
[----:B------:R-:W-:Y:S02]  /*30c0*/  IMAD.MOV.U32 R8, RZ, RZ, R19 ;  /* 0x000000ffff087224 */ /* 0x000fe400078e0013 */
[----:B------:R-:W-:Y:S02]  /*30d0*/  IMAD.MOV.U32 R20, RZ, RZ, RZ ;  /* 0x000000ffff147224 */ /* 0x000fe400078e00ff */
[----:B------:R-:W-:-:S07]  /*30e0*/  IMAD.MOV.U32 R21, RZ, RZ, 0x40000000 ;  /* 0x40000000ff157424 */ /* 0x000fce00078e00ff */
[----:B------:R-:W-:Y:S05]  /*30f0*/  CALL.REL.NOINC `($__internal_1_$__cuda_sm20_div_rn_f64_full) ;  /* 0x0000001000c87944 */ /* 0x000fea0003c00000 */
[----:B------:R-:W-:-:S07]  /*3100*/  IMAD.MOV.U32 R3, RZ, RZ, R37 ;  /* 0x000000ffff037224 */ /* 0x000fce00078e0025 */
.L_x_143:
[----:B------:R-:W-:Y:S05]  /*3110*/  BSYNC.RECONVERGENT B4 ;  /* 0x0000000000047941 */ /* 0x000fea0003800200 */
.L_x_142:
[----:B------:R-:W-:Y:S01]  /*3120*/  DMUL R10, RZ, R2 ;  /* 0x00000002ff0a7228 */ /* 0x000fe20000000000 */
[----:B------:R-:W-:Y:S01]  /*3130*/  IMAD.SHL.U32 R0, R3, 0x2, RZ ;  /* 0x0000000203007824 */ /* 0x000fe200078e00ff */
[----:B------:R-:W-:Y:S01]  /*3140*/  UMOV UR18, 0x33145c07 ;  /* 0x33145c0700127882 */ /* 0x000fe20000000000 */
[----:B------:R-:W-:Y:S01]  /*3150*/  UMOV UR19, 0x3ca1a626 ;  /* 0x3ca1a62600137882 */ /* 0x000fe20000000000 */
[----:B------:R-:W-:Y:S01]  /*3160*/  IMAD.MOV.U32 R22, RZ, RZ, 0x2cb0d246 ;  /* 0x2cb0d246ff167424 */ /* 0x000fe200078e00ff */
[----:B------:R-:W-:Y:S01]  /*3170*/  MOV R20, 0xc1ef8528 ;  /* 0xc1ef852800147802 */ /* 0x000fe20000000f00 */
[----:B------:R-:W-:Y:S01]  /*3180*/  IMAD.MOV.U32 R23, RZ, RZ, 0x3e5ae5f1 ;  /* 0x3e5ae5f1ff177424 */ /* 0x000fe200078e00ff */
[----:B------:R-:W-:Y:S01]  /*3190*/  ISETP.GT.U32.AND P1, PT, R0, -0x79800000, PT ;  /* 0x868000000000780c */ /* 0x000fe20003f24070 */
[----:B------:R-:W-:-:S03]  /*31a0*/  IMAD.MOV.U32 R21, RZ, RZ, 0x3e21eea7 ;  /* 0x3e21eea7ff157424 */ /* 0x000fc600078e00ff */
[----:B------:R-:W-:Y:S02]  /*31b0*/  FSEL R3, R11, R3, P1 ;  /* 0x000000030b037208 */ /* 0x000fe40000800000 */
[----:B------:R-:W-:-:S03]  /*31c0*/  FSEL R10, R10, R2, P1 ;  /* 0x000000020a0a7208 */ /* 0x000fc60000800000 */
[----:B------:R-:W-:Y:S02]  /*31d0*/  VIADD R11, R3, 0x100000 ;  /* 0x00100000030b7836 */ /* 0x000fe40000000000 */
[----:B------:R-:W-:Y:S02]  /*31e0*/  IMAD.MOV.U32 R2, RZ, RZ, R10 ;  /* 0x000000ffff027224 */ /* 0x000fe400078e000a */
        /* <DEDUP_REMOVED lines=54> */
[----:B------:R-:W-:Y:S01]  /*3550*/  FSEL R8, R20, R22, !P1 ;  /* 0x0000001614087208 */ /* 0x000fe20004800000 */
[----:B------:R-:W-:Y:S01]  /*3560*/  @P3 IMAD.MOV.U32 R11, RZ, RZ, R7 ;  /* 0x000000ffff0b3224 */ /* 0x000fe200078e0007 */
[----:B------:R-:W-:-:S02]  /*3570*/  DMUL R20, RZ, R2 ;  /* 0x00000002ff147228 */ /* 0x000fc40000000000 */
[----:B0-----:R-:W-:Y:S01]  /*3580*/  DSETP.NEU.AND P1, PT, R2, R18, PT ;  /* 0x000000120200722a */ /* 0x001fe20003f2d000 */
[----:B------:R-:W-:Y:S02]  /*3590*/  @P3 LOP3.LUT R3, R9, 0x80000000, RZ, 0x3c, !PT ;  /* 0x8000000009033812 */ /* 0x000fe400078e3cff */
[----:B------:R-:W-:-:S03]  /*35a0*/  DADD R10, RZ, R10 ;  /* 0x00000000ff0a7229 */ /* 0x000fc6000000000a */
[----:B------:R-:W-:Y:S02]  /*35b0*/  @P3 IMAD.MOV.U32 R9, RZ, RZ, R3 ;  /* 0x000000ffff093224 */ /* 0x000fe400078e0003 */
[----:B------:R-:W-:Y:S02]  /*35c0*/  FSEL R18, R20, R8, !P1 ;  /* 0x0000000814127208 */ /* 0x000fe40004800000 */
[----:B------:R-:W-:Y:S01]  /*35d0*/  CS2R R2, SRZ ;  /* 0x0000000000027805 */ /* 0x000fe2000001ff00 */
[----:B------:R-:W-:Y:S01]  /*35e0*/  DSETP.GEU.AND P4, PT, |R10|, UR18, PT ;  /* 0x000000120a007e2a */ /* 0x000fe2000bf8e200 */
[----:B------:R-:W-:Y:S02]  /*35f0*/  FSEL R19, R21, R9, !P1 ;  /* 0x0000000915137208 */ /* 0x000fe40004800000 */
[----:B------:R-:W-:-:S11]  /*3600*/  CS2R R8, SRZ ;  /* 0x0000000000087805 */ /* 0x000fd6000001ff00 */
        /* <DEDUP_REMOVED lines=21> */
[----:B------:R-:W-:-:S07]  /*3760*/  IMAD.MOV.U32 R3, RZ, RZ, R37 ;  /* 0x000000ffff037224 */ /* 0x000fce00078e0025 */
.L_x_145:
[----:B------:R-:W-:Y:S05]  /*3770*/  BSYNC.RECONVERGENT B4 ;  /* 0x0000000000047941 */ /* 0x000fea0003800200 */
.L_x_144:
[----:B------:R-:W-:Y:S01]  /*3780*/  DADD R8, R2, 1 ;  /* 0x3ff0000002087429 */ /* 0x000fe20000000000 */
[----:B------:R-:W-:Y:S01]  /*3790*/  PLOP3.LUT P0, PT, PT, PT, PT, 0x80, 0x8 ;  /* 0x000000000008781c */ /* 0x000fe20003f0f070 */
[----:B------:R-:W-:Y:S02]  /*37a0*/  IMAD.MOV.U32 R2, RZ, RZ, 0x0 ;  /* 0x00000000ff027424 */ /* 0x000fe400078e00ff */
[----:B------:R-:W-:-:S06]  /*37b0*/  IMAD.MOV.U32 R3, RZ, RZ, 0x3ff00000 ;  /* 0x3ff00000ff037424 */ /* 0x000fcc00078e00ff */
[C---:B------:R-:W-:Y:S02]  /*37c0*/  DFMA R2, R8.reuse, -0.5, R2 ;  /* 0xbfe000000802782b */ /* 0x040fe40000000002 */
[----:B------:R-:W-:-:S11]  /*37d0*/  DADD R8, -R8, 1 ;  /* 0x3ff0000008087429 */ /* 0x000fd60000000100 */
.L_x_141:
[----:B------:R-:W-:Y:S05]  /*37e0*/  BSYNC.RECONVERGENT B2 ;  /* 0x0000000000027941 */ /* 0x000fea0003800200 */
.L_x_140:
[----:B------:R-:W0:Y:S01]  /*37f0*/  LDC R0, c[0x0][0x38c] ;  /* 0x0000e300ff007b82 */ /* 0x000e220000000800 */
[----:B------:R-:W-:Y:S01]  /*3800*/  BSSY.RECONVERGENT B2, `(.L_x_146) ;  /* 0x0000056000027945 */ /* 0x000fe20003800200 */
[----:B0-----:R-:W-:-:S13]  /*3810*/  ISETP.GE.OR P0, PT, R5, R0, !P0 ;  /* 0x000000000500720c */ /* 0x001fda0004706670 */
[----:B------:R-:W-:Y:S05]  /*3820*/  @P0 BRA `(.L_x_147) ;  /* 0x00000004004c0947 */ /* 0x000fea0003800000 */
[----:B------:R-:W-:-:S05]  /*3830*/  IMAD.WIDE.U32 R20, R5, 0x4, R16 ;  /* 0x0000000405147825 */ /* 0x000fca00078e0010 */
[----:B------:R-:W2:Y:S01]  /*3840*/  LDG.E R19, desc[UR8][R20.64] ;  /* 0x0000000814137981 */ /* 0x000ea2000c1e1900 */
[----:B------:R-:W-:-:S04]  /*3850*/  IMAD.WIDE.U32 R22, R5, 0x4, R12 ;  /* 0x0000000405167825 */ /* 0x000fc800078e000c */
[----:B------:R-:W-:-:S05]  /*3860*/  VIADD R11, R5, 0x1 ;  /* 0x00000001050b7836 */ /* 0x000fca0000000000 */
[----:B------:R-:W-:Y:S01]  /*3870*/  ISETP.GE.AND P0, PT, R11, R0, PT ;  /* 0x000000000b00720c */ /* 0x000fe20003f06270 */
[----:B--2---:R0:W-:-:S12]  /*3880*/  STG.E desc[UR8][R22.64], R19 ;  /* 0x0000001316007986 */ /* 0x0041d8000c101908 */
[----:B------:R-:W-:Y:S05]  /*3890*/  @P0 BRA `(.L_x_147) ;  /* 0x0000000400300947 */ /* 0x000fea0003800000 */
[----:B------:R-:W-:Y:S01]  /*38a0*/  LOP3.LUT R7, RZ, R5, RZ, 0x33, !PT ;  /* 0x00000005ff077212 */ /* 0x000fe200078e33ff */
[----:B0-----:R-:W0:Y:S01]  /*38b0*/  F2F.F64.F32 R18, R19 ;  /* 0x0000001300127310 */ /* 0x001e220000201800 */
[----:B------:R-:W-:Y:S03]  /*38c0*/  BSSY.RECONVERGENT B3, `(.L_x_148) ;  /* 0x0000025000037945 */ /* 0x000fe60003800200 */
[----:B------:R-:W-:Y:S02]  /*38d0*/  IMAD.IADD R4, R7, 0x1, R0 ;  /* 0x0000000107047824 */ /* 0x000fe400078e0200 */
[----:B------:R-:W-:-:S03]  /*38e0*/  IMAD.MOV.U32 R7, RZ, RZ, R11 ;  /* 0x000000ffff077224 */ /* 0x000fc600078e000b */
[----:B------:R-:W-:Y:S01]  /*38f0*/  LOP3.LUT P0, R4, R4, 0x3, RZ, 0xc0, !PT ;  /* 0x0000000304047812 */ /* 0x000fe2000780c0ff */
[----:B0-----:R-:W-:Y:S02]  /*3900*/  IMAD.MOV.U32 R10, RZ, RZ, R18 ;  /* 0x000000ffff0a7224 */ /* 0x001fe400078e0012 */
[----:B------:R-:W-:-:S10]  /*3910*/  IMAD.MOV.U32 R11, RZ, RZ, R19 ;  /* 0x000000ffff0b7224 */ /* 0x000fd400078e0013 */
[----:B------:R-:W-:Y:S05]  /*3920*/  @!P0 BRA `(.L_x_149) ;  /* 0x0000000000788947 */ /* 0x000fea0003800000 */
[----:B------:R-:W2:Y:S01]  /*3930*/  LDG.E R10, desc[UR8][R20.64+0x4] ;  /* 0x00000408140a7981 */ /* 0x000ea2000c1e1900 */
[----:B------:R-:W-:Y:S02]  /*3940*/  ISETP.NE.AND P0, PT, R4, 0x1, PT ;  /* 0x000000010400780c */ /* 0x000fe40003f05270 */
[----:B------:R-:W-:Y:S01]  /*3950*/  IADD3 R7, PT, PT, R5, 0x2, RZ ;  /* 0x0000000205077810 */ /* 0x000fe20007ffe0ff */
[----:B--2---:R-:W0:Y:S02]  /*3960*/  F2F.F64.F32 R10, R10 ;  /* 0x0000000a000a7310 */ /* 0x004e240000201800 */
[----:B0-----:R-:W-:-:S08]  /*3970*/  DADD R24, -R18, R10 ;  /* 0x0000000012187229 */ /* 0x001fd0000000010a */
[----:B------:R-:W-:-:S08]  /*3980*/  DMUL R24, R24, R2 ;  /* 0x0000000218187228 */ /* 0x000fd00000000000 */
[----:B------:R-:W-:-:S06]  /*3990*/  DFMA R18, R18, R8, R24 ;  /* 0x000000081212722b */ /* 0x000fcc0000000018 */
[----:B------:R-:W0:Y:S02]  /*39a0*/  F2F.F32.F64 R25, R18 ;  /* 0x0000001200197310 */ /* 0x000e240000301000 */
[----:B0-----:R0:W-:Y:S01]  /*39b0*/  STG.E desc[UR8][R22.64+0x4], R25 ;  /* 0x0000041916007986 */ /* 0x0011e2000c101908 */
[----:B------:R-:W-:Y:S05]  /*39c0*/  @!P0 BRA `(.L_x_149) ;  /* 0x0000000000508947 */ /* 0x000fea0003800000 */
[----:B------:R-:W0:Y:S01]  /*39d0*/  LDG.E R24, desc[UR8][R20.64+0x8] ;  /* 0x0000080814187981 */ /* 0x000e22000c1e1900 */
[----:B------:R-:W-:Y:S01]  /*39e0*/  ISETP.NE.AND P0, PT, R4, 0x2, PT ;  /* 0x000000020400780c */ /* 0x000fe20003f05270 */
[----:B------:R-:W-:Y:S01]  /*39f0*/  VIADD R7, R5, 0x3 ;  /* 0x0000000305077836 */ /* 0x000fe20000000000 */
[----:B0-----:R-:W0:Y:S02]  /*3a00*/  F2F.F64.F32 R24, R24 ;  /* 0x0000001800187310 */ /* 0x001e240000201800 */
[----:B0-----:R-:W-:-:S08]  /*3a10*/  DADD R10, -R10, R24 ;  /* 0x000000000a0a7229 */ /* 0x001fd00000000118 */
[----:B------:R-:W-:-:S08]  /*3a20*/  DMUL R10, R10, R2 ;  /* 0x000000020a0a7228 */ /* 0x000fd00000000000 */
[----:B------:R-:W-:Y:S01]  /*3a30*/  DFMA R18, R18, R8, R10 ;  /* 0x000000081212722b */ /* 0x000fe2000000000a */
[----:B------:R-:W-:Y:S02]  /*3a40*/  IMAD.MOV.U32 R10, RZ, RZ, R24 ;  /* 0x000000ffff0a7224 */ /* 0x000fe400078e0018 */
[----:B------:R-:W-:-:S03]  /*3a50*/  IMAD.MOV.U32 R11, RZ, RZ, R25 ;  /* 0x000000ffff0b7224 */ /* 0x000fc600078e0019 */
[----:B------:R-:W0:Y:S02]  /*3a60*/  F2F.F32.F64 R27, R18 ;  /* 0x00000012001b7310 */ /* 0x000e240000301000 */
[----:B0-----:R1:W-:Y:S01]  /*3a70*/  STG.E desc[UR8][R22.64+0x8], R27 ;  /* 0x0000081b16007986 */ /* 0x0013e2000c101908 */
[----:B------:R-:W-:Y:S05]  /*3a80*/  @!P0 BRA `(.L_x_149) ;  /* 0x0000000000208947 */ /* 0x000fea0003800000 */
[----:B------:R-:W2:Y:S01]  /*3a90*/  LDG.E R10, desc[UR8][R20.64+0xc] ;  /* 0x00000c08140a7981 */ /* 0x000ea2000c1e1900 */
[----:B------:R-:W-:Y:S01]  /*3aa0*/  VIADD R7, R5, 0x4 ;  /* 0x0000000405077836 */ /* 0x000fe20000000000 */
[----:B--2---:R-:W0:Y:S02]  /*3ab0*/  F2F.F64.F32 R10, R10 ;  /* 0x0000000a000a7310 */ /* 0x004e240000201800 */
[----:B0-----:R-:W-:-:S08]  /*3ac0*/  DADD R24, -R24, R10 ;  /* 0x0000000018187229 */ /* 0x001fd0000000010a */
[----:B------:R-:W-:-:S08]  /*3ad0*/  DMUL R24, R24, R2 ;  /* 0x0000000218187228 */ /* 0x000fd00000000000 */
[----:B------:R-:W-:-:S06]  /*3ae0*/  DFMA R18, R18, R8, R24 ;  /* 0x000000081212722b */ /* 0x000fcc0000000018 */
[----:B------:R-:W0:Y:S02]  /*3af0*/  F2F.F32.F64 R25, R18 ;  /* 0x0000001200197310 */ /* 0x000e240000301000 */
[----:B0-----:R2:W-:Y:S03]  /*3b00*/  STG.E desc[UR8][R22.64+0xc], R25 ;  /* 0x00000c1916007986 */ /* 0x0015e6000c101908 */
.L_x_149:
[----:B------:R-:W-:Y:S05]  /*3b10*/  BSYNC.RECONVERGENT B3 ;  /* 0x0000000000037941 */ /* 0x000fea0003800200 */
.L_x_148:
[----:B------:R-:W-:-:S04]  /*3b20*/  IADD3 R4, PT, PT, -R5, UR11, RZ ;  /* 0x0000000b05047c10 */ /* 0x000fc8000fffe1ff */
[----:B------:R-:W-:-:S13]  /*3b30*/  ISETP.GE.U32.AND P0, PT, R4, 0x3, PT ;  /* 0x000000030400780c */ /* 0x000fda0003f06070 */
[----:B------:R-:W-:Y:S05]  /*3b40*/  @!P0 BRA `(.L_x_147) ;  /* 0x0000000000848947 */ /* 0x000fea0003800000 */
.L_x_150:
[----:B------:R-:W-:-:S05]  /*3b50*/  IMAD.WIDE.U32 R20, R7, 0x4, R16 ;  /* 0x0000000407147825 */ /* 0x000fca00078e0010 */
[----:B---3--:R-:W3:Y:S01]  /*3b60*/  LDG.E R4, desc[UR8][R20.64] ;  /* 0x0000000814047981 */ /* 0x008ee2000c1e1900 */
[----:B012---:R-:W-:Y:S01]  /*3b70*/  IMAD.WIDE.U32 R22, R7, 0x4, R12 ;  /* 0x0000000407167825 */ /* 0x007fe200078e000c */
[----:B---3--:R-:W0:Y:S02]  /*3b80*/  F2F.F64.F32 R24, R4 ;  /* 0x0000000400187310 */ /* 0x008e240000201800 */
[----:B0-----:R-:W-:-:S08]  /*3b90*/  DADD R10, R24, -R10 ;  /* 0x00000000180a7229 */ /* 0x001fd0000000080a */
[----:B------:R-:W-:-:S08]  /*3ba0*/  DMUL R10, R10, R2 ;  /* 0x000000020a0a7228 */ /* 0x000fd00000000000 */
[----:B------:R-:W-:-:S06]  /*3bb0*/  DFMA R18, R18, R8, R10 ;  /* 0x000000081212722b */ /* 0x000fcc000000000a */
[----:B------:R-:W0:Y:S02]  /*3bc0*/  F2F.F32.F64 R27, R18 ;  /* 0x00000012001b7310 */ /* 0x000e240000301000 */
[----:B0-----:R0:W-:Y:S04]  /*3bd0*/  STG.E desc[UR8][R22.64], R27 ;  /* 0x0000001b16007986 */ /* 0x0011e8000c101908 */
[----:B------:R-:W2:Y:S02]  /*3be0*/  LDG.E R28, desc[UR8][R20.64+0x4] ;  /* 0x00000408141c7981 */ /* 0x000ea4000c1e1900 */
[----:B--2---:R-:W1:Y:S02]  /*3bf0*/  F2F.F64.F32 R10, R28 ;  /* 0x0000001c000a7310 */ /* 0x004e640000201800 */
[----:B-1----:R-:W-:-:S08]  /*3c00*/  DADD R24, -R24, R10 ;  /* 0x0000000018187229 */ /* 0x002fd0000000010a */
[----:B------:R-:W-:-:S08]  /*3c10*/  DMUL R24, R24, R2 ;  /* 0x0000000218187228 */ /* 0x000fd00000000000 */
[----:B------:R-:W-:-:S06]  /*3c20*/  DFMA R24, R18, R8, R24 ;  /* 0x000000081218722b */ /* 0x000fcc0000000018 */
[----:B------:R-:W1:Y:S02]  /*3c30*/  F2F.F32.F64 R29, R24 ;  /* 0x00000018001d7310 */ /* 0x000e640000301000 */
[----:B-1----:R3:W-:Y:S04]  /*3c40*/  STG.E desc[UR8][R22.64+0x4], R29 ;  /* 0x0000041d16007986 */ /* 0x0027e8000c101908 */
[----:B------:R-:W2:Y:S02]  /*3c50*/  LDG.E R4, desc[UR8][R20.64+0x8] ;  /* 0x0000080814047981 */ /* 0x000ea4000c1e1900 */
[----:B--2---:R-:W1:Y:S02]  /*3c60*/  F2F.F64.F32 R18, R4 ;  /* 0x0000000400127310 */ /* 0x004e640000201800 */
[----:B-1----:R-:W-:-:S08]  /*3c70*/  DADD R10, -R10, R18 ;  /* 0x000000000a0a7229 */ /* 0x002fd00000000112 */
[----:B------:R-:W-:-:S08]  /*3c80*/  DMUL R10, R10, R2 ;  /* 0x000000020a0a7228 */ /* 0x000fd00000000000 */
[----:B0-----:R-:W-:-:S06]  /*3c90*/  DFMA R26, R24, R8, R10 ;  /* 0x00000008181a722b */ /* 0x001fcc000000000a */
[----:B------:R-:W0:Y:S02]  /*3ca0*/  F2F.F32.F64 R31, R26 ;  /* 0x0000001a001f7310 */ /* 0x000e240000301000 */
[----:B0-----:R3:W-:Y:S04]  /*3cb0*/  STG.E desc[UR8][R22.64+0x8], R31 ;  /* 0x0000081f16007986 */ /* 0x0017e8000c101908 */
[----:B------:R-:W2:Y:S01]  /*3cc0*/  LDG.E R10, desc[UR8][R20.64+0xc] ;  /* 0x00000c08140a7981 */ /* 0x000ea2000c1e1900 */
[----:B------:R-:W-:-:S05]  /*3cd0*/  VIADD R7, R7, 0x4 ;  /* 0x0000000407077836 */ /* 0x000fca0000000000 */
[----:B------:R-:W-:Y:S01]  /*3ce0*/  ISETP.NE.AND P0, PT, R7, R0, PT ;  /* 0x000000000700720c */ /* 0x000fe20003f05270 */
[----:B--2---:R-:W0:Y:S02]  /*3cf0*/  F2F.F64.F32 R10, R10 ;  /* 0x0000000a000a7310 */ /* 0x004e240000201800 */
[----:B0-----:R-:W-:-:S08]  /*3d00*/  DADD R18, -R18, R10 ;  /* 0x0000000012127229 */ /* 0x001fd0000000010a */
[----:B------:R-:W-:-:S08]  /*3d10*/  DMUL R18, R18, R2 ;  /* 0x0000000212127228 */ /* 0x000fd00000000000 */
[----:B------:R-:W-:-:S06]  /*3d20*/  DFMA R18, R26, R8, R18 ;  /* 0x000000081a12722b */ /* 0x000fcc0000000012 */
[----:B------:R-:W0:Y:S02]  /*3d30*/  F2F.F32.F64 R25, R18 ;  /* 0x0000001200197310 */ /* 0x000e240000301000 */
[----:B0-----:R3:W-:Y:S01]  /*3d40*/  STG.E desc[UR8][R22.64+0xc], R25 ;  /* 0x00000c1916007986 */ /* 0x0017e2000c101908 */
[----:B------:R-:W-:Y:S05]  /*3d50*/  @P0 BRA `(.L_x_150) ;  /* 0xfffffffc007c0947 */ /* 0x000fea000383ffff */
.L_x_147:
[----:B------:R-:W-:Y:S05]  /*3d60*/  BSYNC.RECONVERGENT B2 ;  /* 0x0000000000027941 */ /* 0x000fea0003800200 */
.L_x_146:
[----:B------:R-:W-:Y:S01]  /*3d70*/  BSSY.RECONVERGENT B2, `(.L_x_151) ;  /* 0x000000e000027945 */ /* 0x000fe20003800200 */
[----:B------:R-:W-:-:S03]  /*3d80*/  IMAD.MOV.U32 R4, RZ, RZ, R5 ;  /* 0x000000ffff047224 */ /* 0x000fc600078e0005 */
[----:B------:R-:W-:Y:S05]  /*3d90*/  @P2 BRA `(.L_x_152) ;  /* 0x00000000002c2947 */ /* 0x000fea0003800000 */
[----:B------:R-:W4:Y:S01]  /*3da0*/  LDC R0, c[0x0][0x38c] ;  /* 0x0000e300ff007b82 */ /* 0x000f220000000800 */
[----:B------:R-:W-:-:S07]  /*3db0*/  IMAD.MOV.U32 R4, RZ, RZ, R5 ;  /* 0x000000ffff047224 */ /* 0x000fce00078e0005 */
.L_x_153:
[----:B------:R-:W-:-:S06]  /*3dc0*/  IMAD.WIDE.U32 R2, R4, 0x4, R12 ;  /* 0x0000000404027825 */ /* 0x000fcc00078e000c */
[----:B------:R-:W5:Y:S02]  /*3dd0*/  LDG.E R2, desc[UR8][R2.64] ;  /* 0x0000000802027981 */ /* 0x000f64000c1e1900 */
[----:B-----5:R-:W-:-:S13]  /*3de0*/  FSETP.NE.AND P0, PT, |R2|, +INF , PT ;  /* 0x7f8000000200780b */ /* 0x020fda0003f05200 */
[----:B------:R-:W-:Y:S05]  /*3df0*/  @P0 BRA `(.L_x_152) ;  /* 0x0000000000140947 */ /* 0x000fea0003800000 */
[----:B------:R-:W5:Y:S01]  /*3e00*/  LDCU UR7, c[0x0][0x38c] ;  /* 0x00007180ff0777ac */ /* 0x000f620008000800 */
[----:B------:R-:W-:-:S05]  /*3e10*/  VIADD R4, R4, 0x1 ;  /* 0x0000000104047836 */ /* 0x000fca0000000000 */
[----:B-----5:R-:W-:-:S13]  /*3e20*/  ISETP.NE.AND P0, PT, R4, UR7, PT ;  /* 0x0000000704007c0c */ /* 0x020fda000bf05270 */
[----:B------:R-:W-:Y:S05]  /*3e30*/  @P0 BRA `(.L_x_153) ;  /* 0xfffffffc00e00947 */ /* 0x000fea000383ffff */
[----:B----4-:R-:W-:-:S07]  /*3e40*/  IMAD.MOV.U32 R4, RZ, RZ, R0 ;  /* 0x000000ffff047224 */ /* 0x010fce00078e0000 */
.L_x_152:
[----:B------:R-:W-:Y:S05]  /*3e50*/  BSYNC.RECONVERGENT B2 ;  /* 0x0000000000027941 */ /* 0x000fea0003800200 */
.L_x_151:
[----:B----4-:R-:W4:Y:S01]  /*3e60*/  LDC R0, c[0x0][0x38c] ;  /* 0x0000e300ff007b82 */ /* 0x010f220000000800 */
[----:B0-----:R-:W-:-:S04]  /*3e70*/  VIMNMX R19, PT, PT, R4, R5, !PT ;  /* 0x0000000504137248 */ /* 0x001fc80007fe0100 */
[----:B----4-:R-:W-:-:S13]  /*3e80*/  ISETP.GE.AND P0, PT, R19, R0, PT ;  /* 0x000000001300720c */ /* 0x010fda0003f06270 */
[----:B------:R-:W-:Y:S05]  /*3e90*/  @P0 BRA `(.L_x_84) ;  /* 0x0000000400440947 */ /* 0x000fea0003800000 */
[--C-:B------:R-:W-:Y:S01]  /*3ea0*/  IMAD.IADD R2, R0, 0x1, -R19.reuse ;  /* 0x0000000100027824 */ /* 0x100fe200078e0a13 */
[----:B------:R-:W-:Y:S01]  /*3eb0*/  BSSY.RECONVERGENT B2, `(.L_x_154) ;  /* 0x0000026000027945 */ /* 0x000fe20003800200 */
[----:B------:R-:W-:-:S03]  /*3ec0*/  IMAD.MOV.U32 R7, RZ, RZ, R19 ;  /* 0x000000ffff077224 */ /* 0x000fc600078e0013 */
[----:B------:R-:W-:-:S13]  /*3ed0*/  LOP3.LUT P0, R18, R2, 0x3, RZ, 0xc0, !PT ;  /* 0x0000000302127812 */ /* 0x000fda000780c0ff */
[----:B------:R-:W-:Y:S05]  /*3ee0*/  @!P0 BRA `(.L_x_155) ;  /* 0x0000000000888947 */ /* 0x000fea0003800000 */
[----:B------:R-:W-:-:S04]  /*3ef0*/  IMAD.WIDE.U32 R8, R19, 0x4, R16 ;  /* 0x0000000413087825 */ /* 0x000fc800078e0010 */
[----:B------:R-:W-:Y:S01]  /*3f00*/  IMAD.WIDE.U32 R4, R19, 0x4, R12 ;  /* 0x0000000413047825 */ /* 0x000fe200078e000c */
[----:B------:R-:W4:Y:S04]  /*3f10*/  LDG.E R2, desc[UR8][R8.64] ;  /* 0x0000000808027981 */ /* 0x000f28000c1e1900 */
[----:B------:R-:W4:Y:S02]  /*3f20*/  LDG.E R3, desc[UR8][R4.64] ;  /* 0x0000000804037981 */ /* 0x000f24000c1e1900 */
[----:B----4-:R-:W-:-:S04]  /*3f30*/  FSETP.GT.AND P0, PT, R2, R3, PT ;  /* 0x000000030200720b */ /* 0x010fc80003f04000 */
[----:B------:R-:W-:Y:S02]  /*3f40*/  SEL R7, RZ, 0xffffffff, !P0 ;  /* 0xffffffffff077807 */ /* 0x000fe40004000000 */
[----:B------:R-:W-:Y:S01]  /*3f50*/  FSETP.GEU.AND P0, PT, R2, R3, PT ;  /* 0x000000030200720b */ /* 0x000fe20003f0e000 */
[----:B------:R-:W-:Y:S01]  /*3f60*/  IMAD.WIDE.U32 R2, R19, 0x4, R14 ;  /* 0x0000000413027825 */ /* 0x000fe200078e000e */
[----:B------:R-:W-:-:S04]  /*3f70*/  I2FP.F32.S32 R7, R7 ;  /* 0x0000000700077245 */ /* 0x000fc80000201400 */
[----:B------:R-:W-:Y:S01]  /*3f80*/  FSEL R11, R7, 1, P0 ;  /* 0x3f800000070b7808 */ /* 0x000fe20000000000 */
[----:B------:R-:W-:Y:S01]  /*3f90*/  VIADD R7, R19, 0x1 ;  /* 0x0000000113077836 */ /* 0x000fe20000000000 */
[----:B------:R-:W-:-:S03]  /*3fa0*/  ISETP.NE.AND P0, PT, R18, 0x1, PT ;  /* 0x000000011200780c */ /* 0x000fc60003f05270 */
[----:B------:R0:W-:Y:S10]  /*3fb0*/  STG.E desc[UR8][R2.64], R11 ;  /* 0x0000000b02007986 */ /* 0x0001f4000c101908 */
[----:B------:R-:W-:Y:S05]  /*3fc0*/  @!P0 BRA `(.L_x_155) ;  /* 0x0000000000508947 */ /* 0x000fea0003800000 */
[----:B------:R-:W4:Y:S04]  /*3fd0*/  LDG.E R7, desc[UR8][R8.64+0x4] ;  /* 0x0000040808077981 */ /* 0x000f28000c1e1900 */
[----:B------:R-:W4:Y:S02]  /*3fe0*/  LDG.E R10, desc[UR8][R4.64+0x4] ;  /* 0x00000408040a7981 */ /* 0x000f24000c1e1900 */
[----:B----4-:R-:W-:-:S04]  /*3ff0*/  FSETP.GT.AND P0, PT, R7, R10, PT ;  /* 0x0000000a0700720b */ /* 0x010fc80003f04000 */
[----:B0-----:R-:W-:Y:S02]  /*4000*/  SEL R11, RZ, 0xffffffff, !P0 ;  /* 0xffffffffff0b7807 */ /* 0x001fe40004000000 */
[----:B------:R-:W-:Y:S02]  /*4010*/  FSETP.GEU.AND P0, PT, R7, R10, PT ;  /* 0x0000000a0700720b */ /* 0x000fe40003f0e000 */
[----:B------:R-:W-:-:S04]  /*4020*/  I2FP.F32.S32 R7, R11 ;  /* 0x0000000b00077245 */ /* 0x000fc80000201400 */
[----:B------:R-:W-:Y:S01]  /*4030*/  FSEL R11, R7, 1, P0 ;  /* 0x3f800000070b7808 */ /* 0x000fe20000000000 */
[----:B------:R-:W-:Y:S01]  /*4040*/  VIADD R7, R19, 0x2 ;  /* 0x0000000213077836 */ /* 0x000fe20000000000 */
[----:B------:R-:W-:-:S03]  /*4050*/  ISETP.NE.AND P0, PT, R18, 0x2, PT ;  /* 0x000000021200780c */ /* 0x000fc60003f05270 */
[----:B------:R4:W-:Y:S10]  /*4060*/  STG.E desc[UR8][R2.64+0x4], R11 ;  /* 0x0000040b02007986 */ /* 0x0009f4000c101908 */
[----:B------:R-:W-:Y:S05]  /*4070*/  @!P0 BRA `(.L_x_155) ;  /* 0x0000000000248947 */ /* 0x000fea0003800000 */
[----:B------:R-:W5:Y:S04]  /*4080*/  LDG.E R8, desc[UR8][R8.64+0x8] ;  /* 0x0000080808087981 */ /* 0x000f68000c1e1900 */
[----:B------:R-:W5:Y:S02]  /*4090*/  LDG.E R5, desc[UR8][R4.64+0x8] ;  /* 0x0000080804057981 */ /* 0x000f64000c1e1900 */
[----:B-----5:R-:W-:-:S04]  /*40a0*/  FSETP.GT.AND P0, PT, R8, R5, PT ;  /* 0x000000050800720b */ /* 0x020fc80003f04000 */
[----:B------:R-:W-:Y:S02]  /*40b0*/  SEL R7, RZ, 0xffffffff, !P0 ;  /* 0xffffffffff077807 */ /* 0x000fe40004000000 */
[----:B------:R-:W-:Y:S02]  /*40c0*/  FSETP.GEU.AND P0, PT, R8, R5, PT ;  /* 0x000000050800720b */ /* 0x000fe40003f0e000 */
[----:B------:R-:W-:-:S04]  /*40d0*/  I2FP.F32.S32 R7, R7 ;  /* 0x0000000700077245 */ /* 0x000fc80000201400 */
[----:B----4-:R-:W-:Y:S01]  /*40e0*/  FSEL R11, R7, 1, P0 ;  /* 0x3f800000070b7808 */ /* 0x010fe20000000000 */
[----:B------:R-:W-:-:S04]  /*40f0*/  VIADD R7, R19, 0x3 ;  /* 0x0000000313077836 */ /* 0x000fc80000000000 */
[----:B------:R0:W-:Y:S03]  /*4100*/  STG.E desc[UR8][R2.64+0x8], R11 ;  /* 0x0000080b02007986 */ /* 0x0001e6000c101908 */
.L_x_155:
[----:B------:R-:W-:Y:S05]  /*4110*/  BSYNC.RECONVERGENT B2 ;  /* 0x0000000000027941 */ /* 0x000fea0003800200 */
.L_x_154:
[----:B0---4-:R-:W-:-:S04]  /*4120*/  IADD3 R2, PT, PT, R19, -R0, RZ ;  /* 0x8000000013027210 */ /* 0x011fc80007ffe0ff */
[----:B------:R-:W-:-:S13]  /*4130*/  ISETP.GT.U32.AND P0, PT, R2, -0x4, PT ;  /* 0xfffffffc0200780c */ /* 0x000fda0003f04070 */
[----:B------:R-:W-:Y:S05]  /*4140*/  @P0 BRA `(.L_x_84) ;  /* 0x0000000000980947 */ /* 0x000fea0003800000 */
.L_x_156:
[----:B------:R-:W-:-:S04]  /*4150*/  IMAD.WIDE.U32 R4, R7, 0x4, R16 ;  /* 0x0000000407047825 */ /* 0x000fc800078e0010 */
[----:B------:R-:W-:Y:S01]  /*4160*/  IMAD.WIDE.U32 R2, R7, 0x4, R12 ;  /* 0x0000000407027825 */ /* 0x000fe200078e000c */
[----:B0-----:R-:W4:Y:S04]  /*4170*/  LDG.E R8, desc[UR8][R4.64] ;  /* 0x0000000804087981 */ /* 0x001f28000c1e1900 */
[----:B------:R-:W4:Y:S02]  /*4180*/  LDG.E R9, desc[UR8][R2.64] ;  /* 0x0000000802097981 */ /* 0x000f24000c1e1900 */
[----:B----4-:R-:W-:-:S04]  /*4190*/  FSETP.GT.AND P0, PT, R8, R9, PT ;  /* 0x000000090800720b */ /* 0x010fc80003f04000 */
[----:B------:R-:W-:Y:S02]  /*41a0*/  SEL R10, RZ, 0xffffffff, !P0 ;  /* 0xffffffffff0a7807 */ /* 0x000fe40004000000 */
[----:B------:R-:W-:Y:S01]  /*41b0*/  FSETP.GEU.AND P0, PT, R8, R9, PT ;  /* 0x000000090800720b */ /* 0x000fe20003f0e000 */
[----:B------:R-:W-:Y:S01]  /*41c0*/  IMAD.WIDE.U32 R8, R7, 0x4, R14 ;  /* 0x0000000407087825 */ /* 0x000fe200078e000e */
[----:B------:R-:W-:-:S04]  /*41d0*/  I2FP.F32.S32 R10, R10 ;  /* 0x0000000a000a7245 */ /* 0x000fc80000201400 */
[----:B------:R-:W-:-:S05]  /*41e0*/  FSEL R11, R10, 1, P0 ;  /* 0x3f8000000a0b7808 */ /* 0x000fca0000000000 */
[----:B------:R0:W-:Y:S04]  /*41f0*/  STG.E desc[UR8][R8.64], R11 ;  /* 0x0000000b08007986 */ /* 0x0001e8000c101908 */
[----:B------:R-:W4:Y:S04]  /*4200*/  LDG.E R10, desc[UR8][R4.64+0x4] ;  /* 0x00000408040a7981 */ /* 0x000f28000c1e1900 */
[----:B------:R-:W4:Y:S02]  /*4210*/  LDG.E R19, desc[UR8][R2.64+0x4] ;  /* 0x0000040802137981 */ /* 0x000f24000c1e1900 */
[----:B----4-:R-:W-:-:S04]  /*4220*/  FSETP.GT.AND P0, PT, R10, R19, PT ;  /* 0x000000130a00720b */ /* 0x010fc80003f04000 */
[----:B------:R-:W-:Y:S02]  /*4230*/  SEL R18, RZ, 0xffffffff, !P0 ;  /* 0xffffffffff127807 */ /* 0x000fe40004000000 */
[----:B------:R-:W-:Y:S02]  /*4240*/  FSETP.GEU.AND P0, PT, R10, R19, PT ;  /* 0x000000130a00720b */ /* 0x000fe40003f0e000 */
[----:B------:R-:W-:-:S04]  /*4250*/  I2FP.F32.S32 R10, R18 ;  /* 0x00000012000a7245 */ /* 0x000fc80000201400 */
[----:B------:R-:W-:-:S05]  /*4260*/  FSEL R19, R10, 1, P0 ;  /* 0x3f8000000a137808 */ /* 0x000fca0000000000 */
[----:B------:R4:W-:Y:S04]  /*4270*/  STG.E desc[UR8][R8.64+0x4], R19 ;  /* 0x0000041308007986 */ /* 0x0009e8000c101908 */
[----:B------:R-:W5:Y:S04]  /*4280*/  LDG.E R10, desc[UR8][R4.64+0x8] ;  /* 0x00000808040a7981 */ /* 0x000f68000c1e1900 */
[----:B------:R-:W5:Y:S02]  /*4290*/  LDG.E R21, desc[UR8][R2.64+0x8] ;  /* 0x0000080802157981 */ /* 0x000f64000c1e1900 */
[----:B-----5:R-:W-:-:S04]  /*42a0*/  FSETP.GT.AND P0, PT, R10, R21, PT ;  /* 0x000000150a00720b */ /* 0x020fc80003f04000 */
[----:B0-----:R-:W-:Y:S02]  /*42b0*/  SEL R11, RZ, 0xffffffff, !P0 ;  /* 0xffffffffff0b7807 */ /* 0x001fe40004000000 */
[----:B------:R-:W-:Y:S02]  /*42c0*/  FSETP.GEU.AND P0, PT, R10, R21, PT ;  /* 0x000000150a00720b */ /* 0x000fe40003f0e000 */
[----:B------:R-:W-:-:S04]  /*42d0*/  I2FP.F32.S32 R10, R11 ;  /* 0x0000000b000a7245 */ /* 0x000fc80000201400 */
[----:B------:R-:W-:-:S05]  /*42e0*/  FSEL R11, R10, 1, P0 ;  /* 0x3f8000000a0b7808 */ /* 0x000fca0000000000 */
[----:B------:R0:W-:Y:S04]  /*42f0*/  STG.E desc[UR8][R8.64+0x8], R11 ;  /* 0x0000080b08007986 */ /* 0x0001e8000c101908 */
[----:B------:R-:W5:Y:S04]  /*4300*/  LDG.E R10, desc[UR8][R4.64+0xc] ;  /* 0x00000c08040a7981 */ /* 0x000f68000c1e1900 */
[----:B------:R-:W5:Y:S01]  /*4310*/  LDG.E R21, desc[UR8][R2.64+0xc] ;  /* 0x00000c0802157981 */ /* 0x000f62000c1e1900 */
[----:B------:R-:W-:Y:S01]  /*4320*/  VIADD R7, R7, 0x4 ;  /* 0x0000000407077836 */ /* 0x000fe20000000000 */
[----:B-----5:R-:W-:-:S04]  /*4330*/  FSETP.GT.AND P0, PT, R10, R21, PT ;  /* 0x000000150a00720b */ /* 0x020fc80003f04000 */
[----:B------:R-:W-:Y:S02]  /*4340*/  SEL R18, RZ, 0xffffffff, !P0 ;  /* 0xffffffffff127807 */ /* 0x000fe40004000000 */
[----:B------:R-:W-:Y:S02]  /*4350*/  FSETP.GEU.AND P0, PT, R10, R21, PT ;  /* 0x000000150a00720b */ /* 0x000fe40003f0e000 */
[----:B------:R-:W-:-:S04]  /*4360*/  I2FP.F32.S32 R10, R18 ;  /* 0x00000012000a7245 */ /* 0x000fc80000201400 */
[----:B----4-:R-:W-:Y:S02]  /*4370*/  FSEL R19, R10, 1, P0 ;  /* 0x3f8000000a137808 */ /* 0x010fe40000000000 */
[----:B------:R-:W-:-:S03]  /*4380*/  ISETP.NE.AND P0, PT, R7, R0, PT ;  /* 0x000000000700720c */ /* 0x000fc60003f05270 */
[----:B------:R0:W-:Y:S10]  /*4390*/  STG.E desc[UR8][R8.64+0xc], R19 ;  /* 0x00000c1308007986 */ /* 0x0001f4000c101908 */
[----:B------:R-:W-:Y:S05]  /*43a0*/  @P0 BRA `(.L_x_156) ;  /* 0xfffffffc00680947 */ /* 0x000fea000383ffff */
.L_x_84:
[----:B------:R-:W-:Y:S05]  /*43b0*/  BSYNC.RECONVERGENT B0 ;  /* 0x0000000000007941 */ /* 0x000fea0003800200 */
.L_x_83:
[----:B------:R-:W4:Y:S01]  /*43c0*/  LDCU UR7, c[0x0][0x3b0] ;  /* 0x00007600ff0777ac */ /* 0x000f220008000800 */
[----:B------:R-:W-:-:S05]  /*43d0*/  VIADD R6, R6, UR5 ;  /* 0x0000000506067c36 */ /* 0x000fca0008000000 */
[----:B----4-:R-:W-:-:S13]  /*43e0*/  ISETP.GE.AND P0, PT, R6, UR7, PT ;  /* 0x0000000706007c0c */ /* 0x010fda000bf06270 */
[----:B------:R-:W-:Y:S05]  /*43f0*/  @!P0 BRA `(.L_x_157) ;  /* 0xffffffbc00648947 */ /* 0x000fea000383ffff */
[----:B------:R-:W-:Y:S05]  /*4400*/  BSYNC.RECONVERGENT B1 ;  /* 0x0000000000017941 */ /* 0x000fea0003800200 */
.L_x_82:
[----:B------:R-:W-:Y:S05]  /*4410*/  EXIT ;  /* 0x000000000000794d */ /* 0x000fea0003800000 */
        .weak           $__internal_1_$__cuda_sm20_div_rn_f64_full
        .type           $__internal_1_$__cuda_sm20_div_rn_f64_full,@function
        .size           $__internal_1_$__cuda_sm20_div_rn_f64_full,(.L_x_165 - $__internal_1_$__cuda_sm20_div_rn_f64_full)
$__internal_1_$__cuda_sm20_div_rn_f64_full:
[C---:B------:R-:W-:Y:S01]  /*4420*/  FSETP.GEU.AND P4, PT, |R21|.reuse, 1.469367938527859385e-39, PT ;  /* 0x001000001500780b */ /* 0x040fe20003f8e200 */
[----:B------:R-:W-:Y:S01]  /*4430*/  IMAD.MOV.U32 R25, RZ, RZ, R8 ;  /* 0x000000ffff197224 */ /* 0x000fe200078e0008 */
[C---:B------:R-:W-:Y:S01]  /*4440*/  FSETP.GEU.AND P1, PT, |R8|.reuse, 1.469367938527859385e-39, PT ;  /* 0x001000000800780b */ /* 0x040fe20003f2e200 */
[--C-:B------:R-:W-:Y:S01]  /*4450*/  IMAD.MOV.U32 R24, RZ, RZ, R9.reuse ;  /* 0x000000ffff187224 */ /* 0x100fe200078e0009 */
[----:B------:R-:W-:Y:S01]  /*4460*/  LOP3.LUT R22, R8, 0x800fffff, RZ, 0xc0, !PT ;  /* 0x800fffff08167812 */ /* 0x000fe200078ec0ff */
[----:B------:R-:W-:Y:S01]  /*4470*/  IMAD.MOV.U32 R32, RZ, RZ, R20 ;  /* 0x000000ffff207224 */ /* 0x000fe200078e0014 */
[----:B------:R-:W-:Y:S01]  /*4480*/  LOP3.LUT R2, R21, 0x7ff00000, RZ, 0xc0, !PT ;  /* 0x7ff0000015027812 */ /* 0x000fe200078ec0ff */
[----:B------:R-:W-:Y:S01]  /*4490*/  IMAD.MOV.U32 R34, RZ, RZ, 0x1 ;  /* 0x00000001ff227424 */ /* 0x000fe200078e00ff */
[----:B------:R-:W-:Y:S01]  /*44a0*/  LOP3.LUT R23, R22, 0x3ff00000, RZ, 0xfc, !PT ;  /* 0x3ff0000016177812 */ /* 0x000fe200078efcff */
[----:B------:R-:W-:Y:S01]  /*44b0*/  IMAD.MOV.U32 R22, RZ, RZ, R9 ;  /* 0x000000ffff167224 */ /* 0x000fe200078e0009 */
[----:B------:R-:W-:Y:S01]  /*44c0*/  LOP3.LUT R8, R8, 0x7ff00000, RZ, 0xc0, !PT ;  /* 0x7ff0000008087812 */ /* 0x000fe200078ec0ff */
[----:B------:R-:W-:Y:S02]  /*44d0*/  BSSY.RECONVERGENT B3, `(.L_x_158) ;  /* 0x000004e000037945 */ /* 0x000fe40003800200 */
[----:B------:R-:W-:Y:S01]  /*44e0*/  @!P4 LOP3.LUT R0, R25, 0x7ff00000, RZ, 0xc0, !PT ;  /* 0x7ff000001900c812 */ /* 0x000fe200078ec0ff */
[----:B------:R-:W-:Y:S01]  /*44f0*/  @!P4 IMAD.MOV.U32 R36, RZ, RZ, RZ ;  /* 0x000000ffff24c224 */ /* 0x000fe200078e00ff */
[----:B------:R-:W-:Y:S01]  /*4500*/  @!P1 DMUL R22, R24, 8.98846567431157953865e+307 ;  /* 0x7fe0000018169828 */ /* 0x000fe20000000000 */
[----:B------:R-:W-:-:S02]  /*4510*/  ISETP.GE.U32.AND P3, PT, R2, R8, PT ;  /* 0x000000080200720c */ /* 0x000fc40003f66070 */
[----:B------:R-:W-:Y:S01]  /*4520*/  @!P4 ISETP.GE.U32.AND P5, PT, R2, R0, PT ;  /* 0x000000000200c20c */ /* 0x000fe20003fa6070 */
[----:B------:R-:W-:Y:S02]  /*4530*/  IMAD.MOV.U32 R0, RZ, RZ, 0x1ca00000 ;  /* 0x1ca00000ff007424 */ /* 0x000fe400078e00ff */
[----:B------:R-:W0:Y:S03]  /*4540*/  MUFU.RCP64H R35, R23 ;  /* 0x0000001700237308 */ /* 0x000e260000001800 */
[C---:B------:R-:W-:Y:S02]  /*4550*/  @!P4 SEL R30, R0.reuse, 0x63400000, !P5 ;  /* 0x63400000001ec807 */ /* 0x040fe40006800000 */
[----:B------:R-:W-:Y:S02]  /*4560*/  SEL R9, R0, 0x63400000, !P3 ;  /* 0x6340000000097807 */ /* 0x000fe40005800000 */
[----:B------:R-:W-:-:S02]  /*4570*/  @!P4 LOP3.LUT R30, R30, 0x80000000, R21, 0xf8, !PT ;  /* 0x800000001e1ec812 */ /* 0x000fc400078ef815 */
[----:B------:R-:W-:Y:S01]  /*4580*/  LOP3.LUT R33, R9, 0x800fffff, R21, 0xf8, !PT ;  /* 0x800fffff09217812 */ /* 0x000fe200078ef815 */
[----:B------:R-:W-:Y:S01]  /*4590*/  IMAD.MOV.U32 R9, RZ, RZ, R2 ;  /* 0x000000ffff097224 */ /* 0x000fe200078e0002 */
[----:B------:R-:W-:Y:S02]  /*45a0*/  @!P4 LOP3.LUT R37, R30, 0x100000, RZ, 0xfc, !PT ;  /* 0x001000001e25c812 */ /* 0x000fe400078efcff */
[----:B------:R-:W-:-:S04]  /*45b0*/  @!P1 LOP3.LUT R8, R23, 0x7ff00000, RZ, 0xc0, !PT ;  /* 0x7ff0000017089812 */ /* 0x000fc800078ec0ff */
[----:B------:R-:W-:Y:S02]  /*45c0*/  @!P4 DFMA R32, R32, 2, -R36 ;  /* 0x400000002020c82b */ /* 0x000fe40000000824 */
[----:B0-----:R-:W-:-:S08]  /*45d0*/  DFMA R36, R34, -R22, 1 ;  /* 0x3ff000002224742b */ /* 0x001fd00000000816 */
[----:B------:R-:W-:Y:S01]  /*45e0*/  DFMA R36, R36, R36, R36 ;  /* 0x000000242424722b */ /* 0x000fe20000000024 */
[----:B------:R-:W-:-:S05]  /*45f0*/  @!P4 LOP3.LUT R9, R33, 0x7ff00000, RZ, 0xc0, !PT ;  /* 0x7ff000002109c812 */ /* 0x000fca00078ec0ff */
[----:B------:R-:W-:Y:S02]  /*4600*/  VIADD R30, R9, 0xffffffff ;  /* 0xffffffff091e7836 */ /* 0x000fe40000000000 */
[----:B------:R-:W-:-:S03]  /*4610*/  DFMA R34, R34, R36, R34 ;  /* 0x000000242222722b */ /* 0x000fc60000000022 */
[----:B------:R-:W-:Y:S01]  /*4620*/  ISETP.GT.U32.AND P1, PT, R30, 0x7feffffe, PT ;  /* 0x7feffffe1e00780c */ /* 0x000fe20003f24070 */
[----:B------:R-:W-:-:S04]  /*4630*/  VIADD R30, R8, 0xffffffff ;  /* 0xffffffff081e7836 */ /* 0x000fc80000000000 */
[----:B------:R-:W-:Y:S01]  /*4640*/  DFMA R38, R34, -R22, 1 ;  /* 0x3ff000002226742b */ /* 0x000fe20000000816 */
[----:B------:R-:W-:-:S07]  /*4650*/  ISETP.GT.U32.OR P1, PT, R30, 0x7feffffe, P1 ;  /* 0x7feffffe1e00780c */ /* 0x000fce0000f24470 */
[----:B------:R-:W-:-:S08]  /*4660*/  DFMA R38, R34, R38, R34 ;  /* 0x000000262226722b */ /* 0x000fd00000000022 */
[----:B------:R-:W-:-:S08]  /*4670*/  DMUL R36, R38, R32 ;  /* 0x0000002026247228 */ /* 0x000fd00000000000 */
[----:B------:R-:W-:-:S08]  /*4680*/  DFMA R34, R36, -R22, R32 ;  /* 0x800000162422722b */ /* 0x000fd00000000020 */
[----:B------:R-:W-:Y:S01]  /*4690*/  DFMA R34, R38, R34, R36 ;  /* 0x000000222622722b */ /* 0x000fe20000000024 */
[----:B------:R-:W-:Y:S10]  /*46a0*/  @P1 BRA `(.L_x_159) ;  /* 0x00000000006c1947 */ /* 0x000ff40003800000 */
[----:B------:R-:W-:-:S04]  /*46b0*/  LOP3.LUT R8, R25, 0x7ff00000, RZ, 0xc0, !PT ;  /* 0x7ff0000019087812 */ /* 0x000fc800078ec0ff */
[CC--:B------:R-:W-:Y:S02]  /*46c0*/  VIADDMNMX R9, R2.reuse, -R8.reuse, 0xb9600000, !PT ;  /* 0xb960000002097446 */ /* 0x0c0fe40007800908 */
[----:B------:R-:W-:Y:S02]  /*46d0*/  ISETP.GE.U32.AND P1, PT, R2, R8, PT ;  /* 0x000000080200720c */ /* 0x000fe40003f26070 */
[----:B------:R-:W-:Y:S02]  /*46e0*/  VIMNMX R9, PT, PT, R9, 0x46a00000, PT ;  /* 0x46a0000009097848 */ /* 0x000fe40003fe0100 */
[----:B------:R-:W-:Y:S02]  /*46f0*/  SEL R0, R0, 0x63400000, !P1 ;  /* 0x6340000000007807 */ /* 0x000fe40004800000 */
[----:B------:R-:W-:-:S03]  /*4700*/  MOV R8, RZ ;  /* 0x000000ff00087202 */ /* 0x000fc60000000f00 */
[----:B------:R-:W-:-:S04]  /*4710*/  IMAD.IADD R0, R9, 0x1, -R0 ;  /* 0x0000000109007824 */ /* 0x000fc800078e0a00 */
        /* <DEDUP_REMOVED lines=10> */
[----:B------:R-:W-:Y:S01]  /*47c0*/  IMAD.MOV R9, RZ, RZ, -R0 ;  /* 0x000000ffff097224 */ /* 0x000fe200078e0a00 */
[----:B------:R-:W-:Y:S01]  /*47d0*/  IADD3 R0, PT, PT, -R0, -0x43300000, RZ ;  /* 0xbcd0000000007810 */ /* 0x000fe20007ffe1ff */
[----:B------:R-:W-:-:S06]  /*47e0*/  IMAD.MOV.U32 R8, RZ, RZ, RZ ;  /* 0x000000ffff087224 */ /* 0x000fcc00078e00ff */
[----:B------:R-:W-:Y:S02]  /*47f0*/  DFMA R8, R36, -R8, R34 ;  /* 0x800000082408722b */ /* 0x000fe40000000022 */
[----:B------:R-:W-:-:S08]  /*4800*/  DMUL.RP R34, R34, R20 ;  /* 0x0000001422227228 */ /* 0x000fd00000008000 */
[----:B------:R-:W-:Y:S02]  /*4810*/  FSETP.NEU.AND P1, PT, |R9|, R0, PT ;  /* 0x000000000900720b */ /* 0x000fe40003f2d200 */
[----:B------:R-:W-:Y:S02]  /*4820*/  LOP3.LUT R9, R35, R24, RZ, 0x3c, !PT ;  /* 0x0000001823097212 */ /* 0x000fe400078e3cff */
[----:B------:R-:W-:Y:S02]  /*4830*/  FSEL R36, R34, R36, !P1 ;  /* 0x0000002422247208 */ /* 0x000fe40004800000 */
[----:B------:R-:W-:Y:S01]  /*4840*/  FSEL R37, R9, R37, !P1 ;  /* 0x0000002509257208 */ /* 0x000fe20004800000 */
[----:B------:R-:W-:Y:S06]  /*4850*/  BRA `(.L_x_160) ;  /* 0x0000000000547947 */ /* 0x000fec0003800000 */
.L_x_159:
[----:B------:R-:W-:-:S14]  /*4860*/  DSETP.NAN.AND P1, PT, R20, R20, PT ;  /* 0x000000141400722a */ /* 0x000fdc0003f28000 */
[----:B------:R-:W-:Y:S05]  /*4870*/  @P1 BRA `(.L_x_161) ;  /* 0x0000000000441947 */ /* 0x000fea0003800000 */
[----:B------:R-:W-:-:S14]  /*4880*/  DSETP.NAN.AND P1, PT, R24, R24, PT ;  /* 0x000000181800722a */ /* 0x000fdc0003f28000 */
[----:B------:R-:W-:Y:S05]  /*4890*/  @P1 BRA `(.L_x_162) ;  /* 0x0000000000301947 */ /* 0x000fea0003800000 */
[----:B------:R-:W-:Y:S01]  /*48a0*/  ISETP.NE.AND P1, PT, R9, R8, PT ;  /* 0x000000080900720c */ /* 0x000fe20003f25270 */
[----:B------:R-:W-:Y:S02]  /*48b0*/  IMAD.MOV.U32 R36, RZ, RZ, 0x0 ;  /* 0x00000000ff247424 */ /* 0x000fe400078e00ff */
[----:B------:R-:W-:-:S10]  /*48c0*/  IMAD.MOV.U32 R37, RZ, RZ, -0x80000 ;  /* 0xfff80000ff257424 */ /* 0x000fd400078e00ff */
[----:B------:R-:W-:Y:S05]  /*48d0*/  @!P1 BRA `(.L_x_160) ;  /* 0x0000000000349947 */ /* 0x000fea0003800000 */
[----:B------:R-:W-:Y:S02]  /*48e0*/  ISETP.NE.AND P1, PT, R9, 0x7ff00000, PT ;  /* 0x7ff000000900780c */ /* 0x000fe40003f25270 */
[----:B------:R-:W-:Y:S02]  /*48f0*/  LOP3.LUT R37, R21, 0x80000000, R25, 0x48, !PT ;  /* 0x8000000015257812 */ /* 0x000fe400078e4819 */
[----:B------:R-:W-:-:S13]  /*4900*/  ISETP.EQ.OR P1, PT, R8, RZ, !P1 ;  /* 0x000000ff0800720c */ /* 0x000fda0004f22670 */
[----:B------:R-:W-:Y:S01]  /*4910*/  @P1 LOP3.LUT R0, R37, 0x7ff00000, RZ, 0xfc, !PT ;  /* 0x7ff0000025001812 */ /* 0x000fe200078efcff */
[----:B------:R-:W-:Y:S02]  /*4920*/  @!P1 IMAD.MOV.U32 R36, RZ, RZ, RZ ;  /* 0x000000ffff249224 */ /* 0x000fe400078e00ff */
[----:B------:R-:W-:Y:S02]  /*4930*/  @P1 IMAD.MOV.U32 R36, RZ, RZ, RZ ;  /* 0x000000ffff241224 */ /* 0x000fe400078e00ff */
[----:B------:R-:W-:Y:S01]  /*4940*/  @P1 IMAD.MOV.U32 R37, RZ, RZ, R0 ;  /* 0x000000ffff251224 */ /* 0x000fe200078e0000 */
[----:B------:R-:W-:Y:S06]  /*4950*/  BRA `(.L_x_160) ;  /* 0x0000000000147947 */ /* 0x000fec0003800000 */
.L_x_162:
[----:B------:R-:W-:Y:S01]  /*4960*/  LOP3.LUT R37, R25, 0x80000, RZ, 0xfc, !PT ;  /* 0x0008000019257812 */ /* 0x000fe200078efcff */
[----:B------:R-:W-:Y:S01]  /*4970*/  IMAD.MOV.U32 R36, RZ, RZ, R24 ;  /* 0x000000ffff247224 */ /* 0x000fe200078e0018 */
[----:B------:R-:W-:Y:S06]  /*4980*/  BRA `(.L_x_160) ;  /* 0x0000000000087947 */ /* 0x000fec0003800000 */
.L_x_161:
[----:B------:R-:W-:Y:S01]  /*4990*/  LOP3.LUT R37, R21, 0x80000, RZ, 0xfc, !PT ;  /* 0x0008000015257812 */ /* 0x000fe200078efcff */
[----:B------:R-:W-:-:S07]  /*49a0*/  IMAD.MOV.U32 R36, RZ, RZ, R20 ;  /* 0x000000ffff247224 */ /* 0x000fce00078e0014 */
.L_x_160:
[----:B------:R-:W-:Y:S05]  /*49b0*/  BSYNC.RECONVERGENT B3 ;  /* 0x0000000000037941 */ /* 0x000fea0003800200 */
.L_x_158:
[----:B------:R-:W-:Y:S02]  /*49c0*/  IMAD.MOV.U32 R8, RZ, RZ, R7 ;  /* 0x000000ffff087224 */ /* 0x000fe400078e0007 */
[----:B------:R-:W-:Y:S02]  /*49d0*/  IMAD.MOV.U32 R9, RZ, RZ, 0x0 ;  /* 0x00000000ff097424 */ /* 0x000fe400078e00ff */
[----:B------:R-:W-:Y:S02]  /*49e0*/  IMAD.MOV.U32 R2, RZ, RZ, R36 ;  /* 0x000000ffff027224 */ /* 0x000fe400078e0024 */
[----:B------:R-:W-:Y:S05]  /*49f0*/  RET.REL.NODEC R8 `(bandpass_batch_from_hp_f32) ;  /* 0xffffffb408807950 */ /* 0x000fea0003c3ffff */
.L_x_163:
        /* <DEDUP_REMOVED lines=16> */
.L_x_165:


//--------------------- .nv.shared.reserved.0     --------------------------
	.section	.nv.shared.reserved.0,"aw",@nobits
	.weak		__nv_reservedSMEM_offset_0_alias
	.size		__nv_reservedSMEM_offset_0_alias, 0, 64
	.other		__nv_reservedSMEM_offset_0_alias,@"STO_CUDA_RESERVED_SHARED STV_DEFAULT"
__nv_reservedSMEM_offset_0_alias:
	.zero		0
	.zero		64


//--------------------- .nv.constant0.bandpass_many_series_one_param_time_major_from_hp_f32 --------------------------
	.section	.nv.constant0.bandpass_many_series_one_param_time_major_from_hp_f32,"a",@progbits
	.sectionflags	@""
	.align	4
.nv.constant0.bandpass_many_series_one_param_time_major_from_hp_f32:
	.zero		960


//--------------------- .nv.constant0.bandpass_batch_from_hp_f32 --------------------------
	.section	.nv.constant0.bandpass_batch_from_hp_f32,"a",@progbits
	.sectionflags	@""
	.align	4
.nv.constant0.bandpass_batch_from_hp_f32:
	.zero		984


//--------------------- SYMBOLS --------------------------

	.type		.nv.reservedSmem.offset0,@object
	.size		.nv.reservedSmem.offset0,0x4
